	.target	sm_90a

	.elftype	@"ET_EXEC"


//--------------------- .note.nv.tkinfo           --------------------------
	.section	.note.nv.tkinfo,"",@"SHT_NOTE"
	.sectionflags	@"SHF_NOTE_NV_TKINFO"
	.tkinfo
        /*0018*/ 	.word	0x00000002
        /*0030*/ 	.string	""
        /*0030*/ 	.string	"ptxas"
        /*0030*/ 	.string	"Cuda compilation tools, release 13.0, V13.0.88"
        /*0030*/ 	.string	"Build cuda_13.0.r13.0/compiler.36424714_0"
        /*0030*/ 	.string	"-v  -suppress-debug-info  -lineinfo  -arch sm_90a "



//--------------------- .note.nv.cuinfo           --------------------------
	.section	.note.nv.cuinfo,"",@"SHT_NOTE"
	.sectionflags	@"SHF_NOTE_NV_CUINFO"
        /*0018*/ 	.short	0x0002
        /*001a*/ 	.short	0x005a
        /*001c*/ 	.short	0x0082
	.zero		2


//--------------------- .nv.info                  --------------------------
	.section	.nv.info,"",@"SHT_CUDA_INFO"
	.align	4


	//----- nvinfo : EIATTR_REGCOUNT
	.align		4
        /*0000*/ 	.byte	0x04, 0x2f
        /*0002*/ 	.short	(.L_1 - .L_0)
	.align		4
.L_0:
        /*0004*/ 	.word	index@(gluon_wgmma)
        /*0008*/ 	.word	0x0000005a


	//----- nvinfo : EIATTR_FRAME_SIZE
	.align		4
.L_1:
        /*000c*/ 	.byte	0x04, 0x11
        /*000e*/ 	.short	(.L_3 - .L_2)
	.align		4
.L_2:
        /*0010*/ 	.word	index@(gluon_wgmma)
        /*0014*/ 	.word	0x00000000


	//----- nvinfo : EIATTR_MIN_STACK_SIZE
	.align		4
.L_3:
        /*0018*/ 	.byte	0x04, 0x12
        /*001a*/ 	.short	(.L_5 - .L_4)
	.align		4
.L_4:
        /*001c*/ 	.word	index@(gluon_wgmma)
        /*0020*/ 	.word	0x00000000
.L_5:


//--------------------- .nv.compat                --------------------------
	.section	.nv.compat,"",@"SHT_CUDA_COMPAT_INFO"
	.align	4
        /*0000*/ 	.byte	0x02, 0x09, 0x01, 0x00, 0x02, 0x02, 0x04, 0x00, 0x02, 0x05, 0x05, 0x00, 0x03, 0x07, 0x01, 0x01
        /*0010*/ 	.byte	0x02, 0x03, 0x03, 0x00, 0x02, 0x06, 0x01, 0x00, 0x04, 0x0b, 0x08, 0x00, 0x00, 0x00, 0x00, 0x00
        /*0020*/ 	.byte	0x00, 0x00, 0x00, 0x00


//--------------------- .nv.info.gluon_wgmma      --------------------------
	.section	.nv.info.gluon_wgmma,"",@"SHT_CUDA_INFO"
	.sectionflags	@""
	.align	4


	//----- nvinfo : EIATTR_CUDA_API_VERSION
	.align		4
        /*0000*/ 	.byte	0x04, 0x37
        /*0002*/ 	.short	(.L_7 - .L_6)
.L_6:
        /*0004*/ 	.word	0x00000082


	//----- nvinfo : EIATTR_KPARAM_INFO
	.align		4
.L_7:
        /*0008*/ 	.byte	0x04, 0x17
        /*000a*/ 	.short	(.L_9 - .L_8)
.L_8:
        /*000c*/ 	.word	0x00000000
        /*0010*/ 	.short	0x000a
        /*0012*/ 	.short	0x0048
        /*0014*/ 	.byte	0x00, 0xf4, 0x21, 0x00


	//----- nvinfo : EIATTR_KPARAM_INFO
	.align		4
.L_9:
        /*0018*/ 	.byte	0x04, 0x17
        /*001a*/ 	.short	(.L_11 - .L_10)
.L_10:
        /*001c*/ 	.word	0x00000000
        /*0020*/ 	.short	0x0009
        /*0022*/ 	.short	0x0040
        /*0024*/ 	.byte	0x00, 0xf4, 0x21, 0x00


	//----- nvinfo : EIATTR_KPARAM_INFO
	.align		4
.L_11:
        /*0028*/ 	.byte	0x04, 0x17
        /*002a*/ 	.short	(.L_13 - .L_12)
.L_12:
        /*002c*/ 	.word	0x00000000
        /*0030*/ 	.short	0x0008
        /*0032*/ 	.short	0x0038
        /*0034*/ 	.byte	0x00, 0xf0, 0x21, 0x00


	//----- nvinfo : EIATTR_KPARAM_INFO
	.align		4
.L_13:
        /*0038*/ 	.byte	0x04, 0x17
        /*003a*/ 	.short	(.L_15 - .L_14)
.L_14:
        /*003c*/ 	.word	0x00000000
        /*0040*/ 	.short	0x0007
        /*0042*/ 	.short	0x0030
        /*0044*/ 	.byte	0x00, 0xf0, 0x21, 0x00


	//----- nvinfo : EIATTR_KPARAM_INFO
	.align		4
.L_15:
        /*0048*/ 	.byte	0x04, 0x17
        /*004a*/ 	.short	(.L_17 - .L_16)
.L_16:
        /*004c*/ 	.word	0x00000000
        /*0050*/ 	.short	0x0006
        /*0052*/ 	.short	0x0028
        /*0054*/ 	.byte	0x00, 0xf0, 0x21, 0x00


	//----- nvinfo : EIATTR_KPARAM_INFO
	.align		4
.L_17:
        /*0058*/ 	.byte	0x04, 0x17
        /*005a*/ 	.short	(.L_19 - .L_18)
.L_18:
        /*005c*/ 	.word	0x00000000
        /*0060*/ 	.short	0x0005
        /*0062*/ 	.short	0x0020
        /*0064*/ 	.byte	0x00, 0xf0, 0x11, 0x00


	//----- nvinfo : EIATTR_KPARAM_INFO
	.align		4
.L_19:
        /*0068*/ 	.byte	0x04, 0x17
        /*006a*/ 	.short	(.L_21 - .L_20)
.L_20:
        /*006c*/ 	.word	0x00000000
        /*0070*/ 	.short	0x0004
        /*0072*/ 	.short	0x001c
        /*0074*/ 	.byte	0x00, 0xf0, 0x11, 0x00


	//----- nvinfo : EIATTR_KPARAM_INFO
	.align		4
.L_21:
        /*0078*/ 	.byte	0x04, 0x17
        /*007a*/ 	.short	(.L_23 - .L_22)
.L_22:
        /*007c*/ 	.word	0x00000000
        /*0080*/ 	.short	0x0003
        /*0082*/ 	.short	0x0018
        /*0084*/ 	.byte	0x00, 0xf0, 0x11, 0x00


	//----- nvinfo : EIATTR_KPARAM_INFO
	.align		4
.L_23:
        /*0088*/ 	.byte	0x04, 0x17
        /*008a*/ 	.short	(.L_25 - .L_24)
.L_24:
        /*008c*/ 	.word	0x00000000
        /*0090*/ 	.short	0x0002
        /*0092*/ 	.short	0x0010
        /*0094*/ 	.byte	0x00, 0xf4, 0x21, 0x00


	//----- nvinfo : EIATTR_KPARAM_INFO
	.align		4
.L_25:
        /*0098*/ 	.byte	0x04, 0x17
        /*009a*/ 	.short	(.L_27 - .L_26)
.L_26:
        /*009c*/ 	.word	0x00000000
        /*00a0*/ 	.short	0x0001
        /*00a2*/ 	.short	0x0008
        /*00a4*/ 	.byte	0x00, 0xf4, 0x21, 0x00


	//----- nvinfo : EIATTR_KPARAM_INFO
	.align		4
.L_27:
        /*00a8*/ 	.byte	0x04, 0x17
        /*00aa*/ 	.short	(.L_29 - .L_28)
.L_28:
        /*00ac*/ 	.word	0x00000000
        /*00b0*/ 	.short	0x0000
        /*00b2*/ 	.short	0x0000
        /*00b4*/ 	.byte	0x00, 0xf4, 0x21, 0x00


	//----- nvinfo : EIATTR_SPARSE_MMA_MASK
	.align		4
.L_29:
        /*00b8*/ 	.byte	0x03, 0x50
        /*00ba*/ 	.short	0x0000


	//----- nvinfo : EIATTR_MAXREG_COUNT
	.align		4
        /*00bc*/ 	.byte	0x03, 0x1b
        /*00be*/ 	.short	0x00ff


	//----- nvinfo : EIATTR_NUM_BARRIERS
	.align		4
        /*00c0*/ 	.byte	0x02, 0x4c
        /*00c2*/ 	.byte	0x01
	.zero		1


	//----- nvinfo : EIATTR_MERCURY_ISA_VERSION
	.align		4
        /*00c4*/ 	.byte	0x03, 0x5f
        /*00c6*/ 	.short	0x0101


	//----- nvinfo : EIATTR_INT_WARP_WIDE_INSTR_OFFSETS
	.align		4
        /*00c8*/ 	.byte	0x04, 0x31
        /*00ca*/ 	.short	(.L_31 - .L_30)


	//   ....[0]....
.L_30:
        /*00cc*/ 	.word	0x00001300


	//   ....[1]....
        /*00d0*/ 	.word	0x00001390


	//   ....[2]....
        /*00d4*/ 	.word	0x000018f0


	//   ....[3]....
        /*00d8*/ 	.word	0x00001900


	//   ....[4]....
        /*00dc*/ 	.word	0x00001970


	//   ....[5]....
        /*00e0*/ 	.word	0x00001980


	//   ....[6]....
        /*00e4*/ 	.word	0x00002050


	//   ....[7]....
        /*00e8*/ 	.word	0x00002060


	//----- nvinfo : EIATTR_COOP_GROUP_MASK_REGIDS
	.align		4
.L_31:
        /*00ec*/ 	.byte	0x04, 0x29
        /*00ee*/ 	.short	(.L_33 - .L_32)


	//   ....[0]....
.L_32:
        /*00f0*/ 	.word	0xffffffff


	//   ....[1]....
        /*00f4*/ 	.word	0xffffffff


	//   ....[2]....
        /*00f8*/ 	.word	0xffffffff


	//----- nvinfo : EIATTR_COOP_GROUP_INSTR_OFFSETS
	.align		4
.L_33:
        /*00fc*/ 	.byte	0x04, 0x28
        /*00fe*/ 	.short	(.L_35 - .L_34)


	//   ....[0]....
.L_34:
        /*0100*/ 	.word	0x00000150


	//   ....[1]....
        /*0104*/ 	.word	0x00000720


	//   ....[2]....
        /*0108*/ 	.word	0x00000cd0


	//----- nvinfo : EIATTR_MBARRIER_INSTR_OFFSETS
	.align		4
.L_35:
        /*010c*/ 	.byte	0x04, 0x39
        /*010e*/ 	.short	(.L_37 - .L_36)


	//   ....[0]....
.L_36:
        /*0110*/ 	.word	0x00001450
        /*0114*/ 	.word	0x000000ff
        /*0118*/ 	.word	0x00010000
        /*011c*/ 	.short	0x0100
        /*011e*/ 	.byte	0x10
	.zero		1


	//   ....[1]....
        /*0120*/ 	.word	0x00001a30
        /*0124*/ 	.word	0x000000ff
        /*0128*/ 	.word	0x00010000
        /*012c*/ 	.short	0x010a
        /*012e*/ 	.byte	0x10
	.zero		1


	//   ....[2]....
        /*0130*/ 	.word	0x00001dd0
        /*0134*/ 	.word	0x000000ff
        /*0138*/ 	.word	0x00010000
        /*013c*/ 	.short	0x0108
        /*013e*/ 	.byte	0x10
	.zero		1


	//   ....[3]....
        /*0140*/ 	.word	0x000020f0
        /*0144*/ 	.word	0x000000ff
        /*0148*/ 	.word	0x00010000
        /*014c*/ 	.short	0x010a
        /*014e*/ 	.byte	0x10
	.zero		1


	//----- nvinfo : EIATTR_NUM_MBARRIERS
	.align		4
.L_37:
        /*0150*/ 	.byte	0x03, 0x38
        /*0152*/ 	.short	0x0001


	//----- nvinfo : EIATTR_EXIT_INSTR_OFFSETS
	.align		4
        /*0154*/ 	.byte	0x04, 0x1c
        /*0156*/ 	.short	(.L_39 - .L_38)


	//   ....[0]....
.L_38:
        /*0158*/ 	.word	0x000020e0


	//----- nvinfo : EIATTR_REQNTID
	.align		4
.L_39:
        /*015c*/ 	.byte	0x04, 0x10
        /*015e*/ 	.short	(.L_41 - .L_40)
.L_40:
        /*0160*/ 	.word	0x00000100
        /*0164*/ 	.word	0x00000001
        /*0168*/ 	.word	0x00000001


	//----- nvinfo : EIATTR_CRS_STACK_SIZE
	.align		4
.L_41:
        /*016c*/ 	.byte	0x04, 0x1e
        /*016e*/ 	.short	(.L_43 - .L_42)
.L_42:
        /*0170*/ 	.word	0x00000000


	//----- nvinfo : EIATTR_CBANK_PARAM_SIZE
	.align		4
.L_43:
        /*0174*/ 	.byte	0x03, 0x19
        /*0176*/ 	.short	0x0050


	//----- nvinfo : EIATTR_PARAM_CBANK
	.align		4
        /*0178*/ 	.byte	0x04, 0x0a
        /*017a*/ 	.short	(.L_45 - .L_44)
	.align		4
.L_44:
        /*017c*/ 	.word	index@(.nv.constant0.gluon_wgmma)
        /*0180*/ 	.short	0x0210
        /*0182*/ 	.short	0x0050


	//----- nvinfo : EIATTR_SW_WAR
	.align		4
.L_45:
        /*0184*/ 	.byte	0x04, 0x36
        /*0186*/ 	.short	(.L_47 - .L_46)
.L_46:
        /*0188*/ 	.word	0x00000008
.L_47:


//--------------------- .nv.callgraph             --------------------------
	.section	.nv.callgraph,"",@"SHT_CUDA_CALLGRAPH"
	.align	4
	.sectionentsize	8
	.align		4
        /*0000*/ 	.word	0x00000000
	.align		4
        /*0004*/ 	.word	0xffffffff
	.align		4
        /*0008*/ 	.word	0x00000000
	.align		4
        /*000c*/ 	.word	0xfffffffe
	.align		4
        /*0010*/ 	.word	0x00000000
	.align		4
        /*0014*/ 	.word	0xfffffffd
	.align		4
        /*0018*/ 	.word	0x00000000
	.align		4
        /*001c*/ 	.word	0xfffffffc


//--------------------- .text.gluon_wgmma         --------------------------
	.section	.text.gluon_wgmma,"ax",@progbits
	.align	128
        .global         gluon_wgmma
        .type           gluon_wgmma,@function
        .size           gluon_wgmma,(.L_x_52 - gluon_wgmma)
        .other          gluon_wgmma,@"STO_CUDA_ENTRY STV_DEFAULT"
gluon_wgmma:
.text.gluon_wgmma:
[----:B------:R-:W-:Y:S01]  /*0000*/  LDC R1, c[0x0][0x28] ;  /* 0x00000a00ff017b82 */ /* 0x000fe20000000800 */
[----:B------:R-:W1:Y:S07]  /*0010*/  S2R R0, SR_TID.X ;  /* 0x0000000000007919 */ /* 0x000e6e0000002100 */
[----:B------:R-:W2:Y:S01]  /*0020*/  S2UR UR4, SR_CgaCtaId ;  /* 0x00000000000479c3 */ /* 0x000ea20000008800 */
[----:B------:R-:W-:Y:S01]  /*0030*/  UMOV UR16, 0x400 ;  /* 0x0000040000107882 */ /* 0x000fe20000000000 */
[----:B------:R-:W-:Y:S01]  /*0040*/  ULDC UR6, c[0x0][0xc] ;  /* 0x0000030000067ab9 */ /* 0x000fe20000000800 */
[----:B------:R-:W-:Y:S01]  /*0050*/  ULDC.64 UR50, c[0x0][0x250] ;  /* 0x0000940000327ab9 */ /* 0x000fe20000000a00 */
[----:B------:R-:W-:Y:S04]  /*0060*/  BSSY B0, `(.L_x_0) ;  /* 0x000001e000007945 */ /* 0x000fe80003800000 */
[----:B------:R-:W3:Y:S08]  /*0070*/  LDC R4, c[0x0][0x228] ;  /* 0x00008a00ff047b82 */ /* 0x000ef00000000800 */
[----:B------:R-:W4:Y:S08]  /*0080*/  LDC R15, c[0x0][0x230] ;  /* 0x00008c00ff0f7b82 */ /* 0x000f300000000800 */
[----:B------:R-:W-:Y:S01]  /*0090*/  S2UR UR53, SR_CTAID.Y ;  /* 0x00000000003579c3 */ /* 0x000fe20000002600 */
[----:B--2---:R-:W-:-:S03]  /*00a0*/  ULEA UR16, UR4, UR16, 0x18 ;  /* 0x0000001004107291 */ /* 0x004fc6000f8ec03f */
[----:B------:R-:W-:Y:S01]  /*00b0*/  ULDC UR4, c[0x0][0x10] ;  /* 0x0000040000047ab9 */ /* 0x000fe20000000800 */
[----:B-1----:R-:W-:-:S03]  /*00c0*/  LOP3.LUT R6, R0, 0xff, RZ, 0xc0, !PT ;  /* 0x000000ff00067812 */ /* 0x002fc600078ec0ff */
[----:B------:R-:W1:Y:S01]  /*00d0*/  S2UR UR5, SR_CTAID.Z ;  /* 0x00000000000579c3 */ /* 0x000e620000002700 */
[----:B---3--:R-:W-:Y:S01]  /*00e0*/  VIADD R4, R4, 0xffffffff ;  /* 0xffffffff04047836 */ /* 0x008fe20000000000 */
[C---:B------:R-:W-:Y:S02]  /*00f0*/  ISETP.GE.U32.AND P0, PT, R6.reuse, 0x20, PT ;  /* 0x000000200600780c */ /* 0x040fe40003f06070 */
[C---:B------:R-:W-:Y:S02]  /*0100*/  ISETP.NE.U32.AND P2, PT, R6.reuse, RZ, PT ;  /* 0x000000ff0600720c */ /* 0x040fe40003f45070 */
[----:B------:R-:W-:Y:S02]  /*0110*/  LEA R14, R6, UR16, 0x2 ;  /* 0x00000010060e7c11 */ /* 0x000fe4000f8e10ff */
[----:B------:R-:W2:Y:S01]  /*0120*/  S2UR UR54, SR_CTAID.X ;  /* 0x00000000003679c3 */ /* 0x000ea20000002500 */
[----:B----4-:R-:W-:-:S06]  /*0130*/  VIADD R12, R15, 0xffffffff ;  /* 0xffffffff0f0c7836 */ /* 0x010fcc0000000000 */
[----:B------:R3:W-:Y:S01]  /*0140*/  @!P0 STS [R14], RZ ;  /* 0x000000ff0e008388 */ /* 0x0007e20000000800 */
[----:B------:R-:W-:-:S03]  /*0150*/  NOP ;  /* 0x0000000000007918 */ /* 0x000fc60000000000 */
[----:B------:R3:W-:Y:S01]  /*0160*/  @!P2 STS [UR16+0x24], R4 ;  /* 0x00002404ff00a988 */ /* 0x0007e20008000810 */
[----:B-1----:R-:W-:-:S03]  /*0170*/  UIMAD UR4, UR5, UR4, UR53 ;  /* 0x00000004050472a4 */ /* 0x002fc6000f8e0235 */
[----:B------:R3:W-:Y:S01]  /*0180*/  @!P2 STS [UR16+0x20], R12 ;  /* 0x0000200cff00a988 */ /* 0x0007e20008000810 */
[----:B--2---:R-:W-:-:S04]  /*0190*/  UIMAD UR4, UR4, UR6, UR54 ;  /* 0x00000006040472a4 */ /* 0x004fc8000f8e0236 */
[----:B------:R-:W-:-:S04]  /*01a0*/  UIMAD UR4, UR4, 0x180, URZ ;  /* 0x00000180040478a4 */ /* 0x000fc8000f8e023f */
[----:B------:R-:W-:-:S04]  /*01b0*/  UIADD3 UR18, UP0, UR4, UR50, URZ ;  /* 0x0000003204127290 */ /* 0x000fc8000ff1e03f */
[----:B------:R-:W-:Y:S01]  /*01c0*/  ULEA.HI.X.SX32 UR19, UR4, UR51, 0x1, UP0 ;  /* 0x0000003304137291 */ /* 0x000fe200080f0e3f */
[----:B---3--:R-:W-:Y:S11]  /*01d0*/  @P2 BRA `(.L_x_1) ;  /* 0x0000000000182947 */ /* 0x008ff60003800000 */
[----:B------:R-:W1:Y:S01]  /*01e0*/  LDS R2, [UR16+0x8] ;  /* 0x00000810ff027984 */ /* 0x000e620008000800 */
[----:B------:R-:W2:Y:S01]  /*01f0*/  LDC.64 R8, c[0x0][0x210] ;  /* 0x00008400ff087b82 */ /* 0x000ea20000000a00 */
[----:B------:R-:W-:Y:S02]  /*0200*/  IMAD.MOV.U32 R3, RZ, RZ, 0x70 ;  /* 0x00000070ff037424 */ /* 0x000fe400078e00ff */
[----:B--2---:R2:W-:Y:S03]  /*0210*/  STS.64 [UR16], R8 ;  /* 0x00000008ff007988 */ /* 0x0045e60008000a10 */
[----:B-1----:R-:W-:-:S05]  /*0220*/  LOP3.LUT R2, R2, 0x10, R3, 0xd8, !PT ;  /* 0x0000001002027812 */ /* 0x002fca00078ed803 */
[----:B------:R2:W-:Y:S02]  /*0230*/  STS [UR16+0x8], R2 ;  /* 0x00000802ff007988 */ /* 0x0005e40008000810 */
.L_x_1:
[----:B------:R-:W-:Y:S05]  /*0240*/  BSYNC B0 ;  /* 0x0000000000007941 */ /* 0x000fea0003800000 */
.L_x_0:
[----:B------:R-:W-:Y:S04]  /*0250*/  BSSY B0, `(.L_x_2) ;  /* 0x000000a000007945 */ /* 0x000fe80003800000 */
[----:B------:R-:W-:Y:S05]  /*0260*/  @P2 BRA `(.L_x_3) ;  /* 0x0000000000202947 */ /* 0x000fea0003800000 */
[----:B--2---:R-:W1:Y:S01]  /*0270*/  LDS R2, [UR16+0x34] ;  /* 0x00003410ff027984 */ /* 0x004e620008000800 */
[----:B------:R-:W-:Y:S02]  /*0280*/  IMAD.MOV.U32 R3, RZ, RZ, 0x3f000000 ;  /* 0x3f000000ff037424 */ /* 0x000fe400078e00ff */
[----:B------:R-:W-:Y:S01]  /*0290*/  @!P2 IMAD.MOV.U32 R5, RZ, RZ, 0x7f ;  /* 0x0000007fff05a424 */ /* 0x000fe200078e00ff */
[----:B------:R-:W2:Y:S02]  /*02a0*/  @!P2 LDS R8, [UR16+0x38] ;  /* 0x00003810ff08a984 */ /* 0x000ea40008000800 */
[----:B-1----:R-:W-:Y:S02]  /*02b0*/  LOP3.LUT R2, R2, 0xff000000, R3, 0xb8, !PT ;  /* 0xff00000002027812 */ /* 0x002fe400078eb803 */
[----:B--2---:R-:W-:-:S03]  /*02c0*/  @!P2 LOP3.LUT R3, R8, 0xff, R5, 0xb8, !PT ;  /* 0x000000ff0803a812 */ /* 0x004fc600078eb805 */
[----:B------:R1:W-:Y:S04]  /*02d0*/  STS [UR16+0x34], R2 ;  /* 0x00003402ff007988 */ /* 0x0003e80008000810 */
[----:B------:R1:W-:Y:S02]  /*02e0*/  @!P2 STS [UR16+0x38], R3 ;  /* 0x00003803ff00a988 */ /* 0x0003e40008000810 */
.L_x_3:
[----:B------:R-:W-:Y:S05]  /*02f0*/  BSYNC B0 ;  /* 0x0000000000007941 */ /* 0x000fea0003800000 */
.L_x_2:
[----:B------:R-:W-:Y:S04]  /*0300*/  BSSY B0, `(.L_x_4) ;  /* 0x000000e000007945 */ /* 0x000fe80003800000 */
[----:B------:R-:W-:Y:S05]  /*0310*/  @P2 BRA `(.L_x_5) ;  /* 0x0000000000302947 */ /* 0x000fea0003800000 */
[----:B-1----:R-:W1:Y:S01]  /*0320*/  LDS R3, [UR16+0x34] ;  /* 0x00003410ff037984 */ /* 0x002e620008000800 */
[----:B------:R-:W3:Y:S03]  /*0330*/  LDC.64 R10, c[0x0][0x238] ;  /* 0x00008e00ff0a7b82 */ /* 0x000ee60000000a00 */
[----:B--2---:R-:W2:Y:S01]  /*0340*/  LDS R2, [UR16+0x1c] ;  /* 0x00001c10ff027984 */ /* 0x004ea20008000800 */
[C---:B---3--:R-:W-:Y:S01]  /*0350*/  SHF.L.U64.HI R8, R10.reuse, 0x1, R11 ;  /* 0x000000010a087819 */ /* 0x048fe2000001020b */
[----:B------:R-:W-:-:S03]  /*0360*/  IMAD.SHL.U32 R5, R10, 0x2, RZ ;  /* 0x000000020a057824 */ /* 0x000fc600078e00ff */
[--C-:B------:R-:W-:Y:S02]  /*0370*/  SHF.R.U32.HI R7, RZ, 0x4, R8.reuse ;  /* 0x00000004ff077819 */ /* 0x100fe40000011608 */
[----:B------:R-:W-:-:S05]  /*0380*/  SHF.R.U64 R5, R5, 0x4, R8 ;  /* 0x0000000405057819 */ /* 0x000fca0000001208 */
[----:B------:R3:W-:Y:S01]  /*0390*/  STS [UR16+0xc], R5 ;  /* 0x00000c05ff007988 */ /* 0x0007e20008000810 */
[----:B-1----:R-:W-:Y:S02]  /*03a0*/  LOP3.LUT R3, R3, 0x7, RZ, 0xb8, !PT ;  /* 0x0000000703037812 */ /* 0x002fe400078eb8ff */
[----:B--2---:R-:W-:-:S03]  /*03b0*/  LOP3.LUT R2, R2, 0xf, R7, 0xb8, !PT ;  /* 0x0000000f02027812 */ /* 0x004fc600078eb807 */
[----:B------:R3:W-:Y:S04]  /*03c0*/  STS [UR16+0x34], R3 ;  /* 0x00003403ff007988 */ /* 0x0007e80008000810 */
[----:B------:R3:W-:Y:S02]  /*03d0*/  STS [UR16+0x1c], R2 ;  /* 0x00001c02ff007988 */ /* 0x0007e40008000810 */
.L_x_5:
[----:B------:R-:W-:Y:S05]  /*03e0*/  BSYNC B0 ;  /* 0x0000000000007941 */ /* 0x000fea0003800000 */
.L_x_4:
[----:B------:R-:W-:Y:S04]  /*03f0*/  BSSY B1, `(.L_x_6) ;  /* 0x000001b000017945 */ /* 0x000fe80003800000 */
[----:B------:R-:W-:Y:S01]  /*0400*/  BSSY B0, `(.L_x_7) ;  /* 0x0000016000007945 */ /* 0x000fe20003800000 */
[----:B------:R-:W-:-:S03]  /*0410*/  IMAD.MOV.U32 R10, RZ, RZ, RZ ;  /* 0x000000ffff0a7224 */ /* 0x000fc600078e00ff */
[----:B------:R-:W-:Y:S05]  /*0420*/  @P2 BRA `(.L_x_8) ;  /* 0x0000000000202947 */ /* 0x000fea0003800000 */
[----:B-123--:R-:W1:Y:S02]  /*0430*/  LDS R2, [UR16+0x34] ;  /* 0x00003410ff027984 */ /* 0x00ee640008000800 */
[----:B-1----:R-:W-:-:S05]  /*0440*/  LOP3.LUT R2, R2, 0x38, RZ, 0xb8, !PT ;  /* 0x0000003802027812 */ /* 0x002fca00078eb8ff */
[----:B------:R1:W-:Y:S01]  /*0450*/  STS [UR16+0x34], R2 ;  /* 0x00003402ff007988 */ /* 0x0003e20008000810 */
[----:B------:R-:W-:Y:S05]  /*0460*/  @P2 BRA `(.L_x_9) ;  /* 0x0000000000202947 */ /* 0x000fea0003800000 */
[----:B-1----:R-:W1:Y:S01]  /*0470*/  LDS R2, [UR16+0x8] ;  /* 0x00000810ff027984 */ /* 0x002e620008000800 */
[----:B------:R-:W-:-:S05]  /*0480*/  IMAD.MOV.U32 R3, RZ, RZ, 0x780 ;  /* 0x00000780ff037424 */ /* 0x000fca00078e00ff */
[----:B-1----:R-:W-:-:S05]  /*0490*/  LOP3.LUT R2, R2, 0x500, R3, 0xd8, !PT ;  /* 0x0000050002027812 */ /* 0x002fca00078ed803 */
[----:B------:R4:W-:Y:S02]  /*04a0*/  STS [UR16+0x8], R2 ;  /* 0x00000802ff007988 */ /* 0x0009e40008000810 */
.L_x_8:
[----:B------:R-:W-:Y:S05]  /*04b0*/  @P2 BRA `(.L_x_10) ;  /* 0x0000000000282947 */ /* 0x000fea0003800000 */
[----:B-1234-:R-:W1:Y:S02]  /*04c0*/  LDS R2, [UR16+0x8] ;  /* 0x00000810ff027984 */ /* 0x01ee640008000800 */
[----:B-1----:R-:W-:-:S05]  /*04d0*/  LOP3.LUT R2, R2, 0x1800, RZ, 0xb8, !PT ;  /* 0x0000180002027812 */ /* 0x002fca00078eb8ff */
[----:B------:R2:W-:Y:S02]  /*04e0*/  STS [UR16+0x8], R2 ;  /* 0x00000802ff007988 */ /* 0x0005e40008000810 */
.L_x_9:
[----:B------:R-:W-:Y:S05]  /*04f0*/  @P2 BREAK B0 ;  /* 0x0000000000002942 */ /* 0x000fea0003800000 */
[----:B------:R-:W-:Y:S05]  /*0500*/  @P2 BRA `(.L_x_11) ;  /* 0x0000000000242947 */ /* 0x000fea0003800000 */
[----:B------:R-:W3:Y:S01]  /*0510*/  LDS R3, [UR16+0x8] ;  /* 0x00000810ff037984 */ /* 0x000ee20008000800 */
[----:B-12---:R-:W-:-:S05]  /*0520*/  IMAD.MOV.U32 R2, RZ, RZ, 0x6000 ;  /* 0x00006000ff027424 */ /* 0x006fca00078e00ff */
[----:B---3--:R-:W-:-:S04]  /*0530*/  LOP3.LUT R2, R3, 0x6000, R2, 0xd8, !PT ;  /* 0x0000600003027812 */ /* 0x008fc800078ed802 */
[----:B------:R-:W-:-:S05]  /*0540*/  LOP3.LUT R2, R2, 0x400000, RZ, 0xb8, !PT ;  /* 0x0040000002027812 */ /* 0x000fca00078eb8ff */
[----:B------:R5:W-:Y:S02]  /*0550*/  STS [UR16+0x8], R2 ;  /* 0x00000802ff007988 */ /* 0x000be40008000810 */
.L_x_10:
[----:B------:R-:W-:Y:S05]  /*0560*/  BSYNC B0 ;  /* 0x0000000000007941 */ /* 0x000fea0003800000 */
.L_x_7:
[----:B-12345:R-:W1:Y:S02]  /*0570*/  @!P2 LDS R2, [UR16+0x8] ;  /* 0x00000810ff02a984 */ /* 0x03ee640008000800 */
[----:B-1----:R-:W-:-:S05]  /*0580*/  @!P2 LOP3.LUT R2, R2, 0x8000, RZ, 0xb8, !PT ;  /* 0x000080000202a812 */ /* 0x002fca00078eb8ff */
[----:B------:R3:W-:Y:S02]  /*0590*/  @!P2 STS [UR16+0x8], R2 ;  /* 0x00000802ff00a988 */ /* 0x0007e40008000810 */
.L_x_11:
[----:B------:R-:W-:Y:S05]  /*05a0*/  BSYNC B1 ;  /* 0x0000000000017941 */ /* 0x000fea0003800000 */
.L_x_6:
[----:B------:R-:W-:Y:S05]  /*05b0*/  WARPSYNC.ALL ;  /* 0x0000000000007948 */ /* 0x000fea0003800000 */
[----:B------:R-:W4:Y:S02]  /*05c0*/  LDC R5, c[0x0][0x22c] ;  /* 0x00008b00ff057b82 */ /* 0x000f240000000800 */
[----:B----4-:R-:W-:Y:S01]  /*05d0*/  VIADD R5, R5, 0xffffffff ;  /* 0xffffffff05057836 */ /* 0x010fe20000000000 */
[----:B------:R-:W-:Y:S06]  /*05e0*/  @P0 BRA `(.L_x_12) ;  /* 0x0000000000280947 */ /* 0x000fec0003800000 */
[----:B-123--:R-:W1:Y:S01]  /*05f0*/  S2R R2, SR_LANEID ;  /* 0x0000000000027919 */ /* 0x00ee620000000000 */
[----:B------:R-:W-:Y:S05]  /*0600*/  WARPSYNC.ALL ;  /* 0x0000000000007948 */ /* 0x000fea0003800000 */
[----:B-1----:R-:W-:-:S05]  /*0610*/  IMAD.SHL.U32 R7, R2, 0x4, RZ ;  /* 0x0000000402077824 */ /* 0x002fca00078e00ff */
[----:B------:R-:W1:Y:S01]  /*0620*/  LDS R9, [R7+UR16] ;  /* 0x0000001007097984 */ /* 0x000e620008000800 */
[----:B------:R-:W-:-:S05]  /*0630*/  IADD3 R2, P1, R7, UR18, RZ ;  /* 0x0000001207027c10 */ /* 0x000fca000ff3e0ff */
[----:B------:R-:W-:-:S05]  /*0640*/  IMAD.X R3, RZ, RZ, UR19, P1 ;  /* 0x00000013ff037e24 */ /* 0x000fca00088e06ff */
[----:B-1----:R4:W5:Y:S01]  /*0650*/  ATOMG.E.EXCH.STRONG.GPU PT, RZ, [R2], R9 ;  /* 0x0000000902ff73a8 */ /* 0x00296200041ee100 */
[----:B------:R-:W-:-:S04]  /*0660*/  DEPBAR {5,4,3,2,1,0} ;  /* 0x0000003f0000791a */ /* 0x000fc80000000000 */
[----:B------:R4:W-:Y:S01]  /*0670*/  UTMACCTL.IV [UR18] ;  /* 0x00000000120079b9 */ /* 0x0009e20008000000 */
[----:B------:R-:W-:Y:S01]  /*0680*/  NOP ;  /* 0x0000000000007918 */ /* 0x000fe20000000000 */
.L_x_12:
[----:B------:R-:W-:Y:S05]  /*0690*/  @P0 BRA `(.L_x_13) ;  /* 0x00000000000c0947 */ /* 0x000fea0003800000 */
[----:B------:R0:W-:Y:S01]  /*06a0*/  UTMACMDFLUSH ;  /* 0x00000000000079b7 */ /* 0x0001e20000000000 */
[----:B------:R-:W-:Y:S05]  /*06b0*/  @P0 BRA `(.L_x_13) ;  /* 0x0000000000040947 */ /* 0x000fea0003800000 */
[----:B------:R-:W-:-:S04]  /*06c0*/  DEPBAR.LE SB0, 0x0 ;  /* 0x000080000000791a */ /* 0x000fc80000000000 */
.L_x_13:
[----:B------:R-:W-:Y:S05]  /*06d0*/  WARPSYNC.ALL ;  /* 0x0000000000007948 */ /* 0x000fea0003800000 */
[----:B-----5:R-:W-:Y:S06]  /*06e0*/  BAR.SYNC.DEFER_BLOCKING 0x0 ;  /* 0x0000000000007b1d */ /* 0x020fec0000010000 */
[----:B------:R-:W-:Y:S02]  /*06f0*/  BSSY B1, `(.L_x_14) ;  /* 0x000000b000017945 */ /* 0x000fe40003800000 */
[----:B------:R-:W-:Y:S06]  /*0700*/  BAR.SYNC.DEFER_BLOCKING 0x0 ;  /* 0x0000000000007b1d */ /* 0x000fec0000010000 */
[----:B------:R5:W-:Y:S01]  /*0710*/  @!P0 STS [R14], RZ ;  /* 0x000000ff0e008388 */ /* 0x000be20000000800 */
[----:B------:R-:W-:Y:S01]  /*0720*/  NOP ;  /* 0x0000000000007918 */ /* 0x000fe20000000000 */
[----:B------:R-:W-:Y:S05]  /*0730*/  @P2 BRA `(.L_x_15) ;  /* 0x0000000000182947 */ /* 0x000fea0003800000 */
[----:B-1234-:R-:W1:Y:S01]  /*0740*/  LDS R2, [UR16+0x8] ;  /* 0x00000810ff027984 */ /* 0x01ee620008000800 */
[----:B------:R-:W2:Y:S01]  /*0750*/  LDC.64 R8, c[0x0][0x218] ;  /* 0x00008600ff087b82 */ /* 0x000ea20000000a00 */
[----:B------:R-:W-:Y:S02]  /*0760*/  IMAD.MOV.U32 R3, RZ, RZ, 0x70 ;  /* 0x00000070ff037424 */ /* 0x000fe400078e00ff */
[----:B--2---:R2:W-:Y:S03]  /*0770*/  STS.64 [UR16], R8 ;  /* 0x00000008ff007988 */ /* 0x0045e60008000a10 */
[----:B-1----:R-:W-:-:S05]  /*0780*/  LOP3.LUT R2, R2, 0x10, R3, 0xd8, !PT ;  /* 0x0000001002027812 */ /* 0x002fca00078ed803 */
[----:B------:R2:W-:Y:S02]  /*0790*/  STS [UR16+0x8], R2 ;  /* 0x00000802ff007988 */ /* 0x0005e40008000810 */
.L_x_15:
[----:B----4-:R-:W-:Y:S05]  /*07a0*/  BSYNC B1 ;  /* 0x0000000000017941 */ /* 0x010fea0003800000 */
.L_x_14:
[----:B------:R-:W-:Y:S04]  /*07b0*/  BSSY B1, `(.L_x_16) ;  /* 0x000000a000017945 */ /* 0x000fe80003800000 */
[----:B------:R-:W-:Y:S05]  /*07c0*/  @P2 BRA `(.L_x_17) ;  /* 0x0000000000202947 */ /* 0x000fea0003800000 */
[----:B-123--:R-:W1:Y:S01]  /*07d0*/  LDS R2, [UR16+0x34] ;  /* 0x00003410ff027984 */ /* 0x00ee620008000800 */
[----:B------:R-:W-:Y:S02]  /*07e0*/  IMAD.MOV.U32 R7, RZ, RZ, 0x3f000000 ;  /* 0x3f000000ff077424 */ /* 0x000fe400078e00ff */
[----:B------:R-:W-:Y:S01]  /*07f0*/  @!P2 IMAD.MOV.U32 R8, RZ, RZ, 0x7f ;  /* 0x0000007fff08a424 */ /* 0x000fe200078e00ff */
[----:B------:R-:W2:Y:S02]  /*0800*/  @!P2 LDS R3, [UR16+0x38] ;  /* 0x00003810ff03a984 */ /* 0x000ea40008000800 */
[----:B-1----:R-:W-:Y:S02]  /*0810*/  LOP3.LUT R2, R2, 0xff000000, R7, 0xb8, !PT ;  /* 0xff00000002027812 */ /* 0x002fe400078eb807 */
[----:B--2---:R-:W-:-:S03]  /*0820*/  @!P2 LOP3.LUT R3, R3, 0xff, R8, 0xb8, !PT ;  /* 0x000000ff0303a812 */ /* 0x004fc600078eb808 */
[----:B------:R4:W-:Y:S04]  /*0830*/  STS [UR16+0x34], R2 ;  /* 0x00003402ff007988 */ /* 0x0009e80008000810 */
[----:B------:R4:W-:Y:S02]  /*0840*/  @!P2 STS [UR16+0x38], R3 ;  /* 0x00003803ff00a988 */ /* 0x0009e40008000810 */
.L_x_17:
[----:B------:R-:W-:Y:S05]  /*0850*/  BSYNC B1 ;  /* 0x0000000000017941 */ /* 0x000fea0003800000 */
.L_x_16:
[----:B------:R-:W-:Y:S04]  /*0860*/  BSSY B1, `(.L_x_18) ;  /* 0x0000004000017945 */ /* 0x000fe80003800000 */
[----:B------:R-:W-:Y:S05]  /*0870*/  @P2 BRA `(.L_x_19) ;  /* 0x0000000000082947 */ /* 0x000fea0003800000 */
[----:B------:R1:W-:Y:S04]  /*0880*/  STS [UR16+0x24], R12 ;  /* 0x0000240cff007988 */ /* 0x0003e80008000810 */
[----:B------:R1:W-:Y:S02]  /*0890*/  STS [UR16+0x20], R5 ;  /* 0x00002005ff007988 */ /* 0x0003e40008000810 */
.L_x_19:
[----:B------:R-:W-:Y:S05]  /*08a0*/  BSYNC B1 ;  /* 0x0000000000017941 */ /* 0x000fea0003800000 */
.L_x_18:
[----:B------:R-:W-:Y:S04]  /*08b0*/  BSSY B1, `(.L_x_20) ;  /* 0x000000e000017945 */ /* 0x000fe80003800000 */
[----:B------:R-:W-:Y:S05]  /*08c0*/  @P2 BRA `(.L_x_21) ;  /* 0x0000000000302947 */ /* 0x000fea0003800000 */
[----:B----4-:R-:W4:Y:S01]  /*08d0*/  LDS R3, [UR16+0x34] ;  /* 0x00003410ff037984 */ /* 0x010f220008000800 */
[----:B-1----:R-:W1:Y:S03]  /*08e0*/  LDC.64 R12, c[0x0][0x240] ;  /* 0x00009000ff0c7b82 */ /* 0x002e660000000a00 */
[----:B--23--:R-:W2:Y:S01]  /*08f0*/  LDS R2, [UR16+0x1c] ;  /* 0x00001c10ff027984 */ /* 0x00cea20008000800 */
[C---:B-1----:R-:W-:Y:S01]  /*0900*/  SHF.L.U64.HI R8, R12.reuse, 0x1, R13 ;  /* 0x000000010c087819 */ /* 0x042fe2000001020d */
[----:B------:R-:W-:-:S03]  /*0910*/  IMAD.SHL.U32 R7, R12, 0x2, RZ ;  /* 0x000000020c077824 */ /* 0x000fc600078e00ff */
[--C-:B------:R-:W-:Y:S02]  /*0920*/  SHF.R.U32.HI R9, RZ, 0x4, R8.reuse ;  /* 0x00000004ff097819 */ /* 0x100fe40000011608 */
[----:B------:R-:W-:-:S05]  /*0930*/  SHF.R.U64 R7, R7, 0x4, R8 ;  /* 0x0000000407077819 */ /* 0x000fca0000001208 */
[----:B------:R1:W-:Y:S01]  /*0940*/  STS [UR16+0xc], R7 ;  /* 0x00000c07ff007988 */ /* 0x0003e20008000810 */
[----:B----4-:R-:W-:Y:S02]  /*0950*/  LOP3.LUT R3, R3, 0x7, RZ, 0xb8, !PT ;  /* 0x0000000703037812 */ /* 0x010fe400078eb8ff */
[----:B--2---:R-:W-:-:S03]  /*0960*/  LOP3.LUT R2, R2, 0xf, R9, 0xb8, !PT ;  /* 0x0000000f02027812 */ /* 0x004fc600078eb809 */
[----:B------:R1:W-:Y:S04]  /*0970*/  STS [UR16+0x34], R3 ;  /* 0x00003403ff007988 */ /* 0x0003e80008000810 */
[----:B------:R1:W-:Y:S02]  /*0980*/  STS [UR16+0x1c], R2 ;  /* 0x00001c02ff007988 */ /* 0x0003e40008000810 */
.L_x_21:
[----:B------:R-:W-:Y:S05]  /*0990*/  BSYNC B1 ;  /* 0x0000000000017941 */ /* 0x000fea0003800000 */
.L_x_20:
[----:B------:R-:W-:Y:S04]  /*09a0*/  BSSY B2, `(.L_x_22) ;  /* 0x000001a000027945 */ /* 0x000fe80003800000 */
[----:B------:R-:W-:Y:S04]  /*09b0*/  BSSY B1, `(.L_x_23) ;  /* 0x0000015000017945 */ /* 0x000fe80003800000 */
[----:B------:R-:W-:Y:S05]  /*09c0*/  @P2 BRA `(.L_x_24) ;  /* 0x0000000000202947 */ /* 0x000fea0003800000 */
[----:B-1234-:R-:W1:Y:S02]  /*09d0*/  LDS R2, [UR16+0x34] ;  /* 0x00003410ff027984 */ /* 0x01ee640008000800 */
[----:B-1----:R-:W-:-:S05]  /*09e0*/  LOP3.LUT R2, R2, 0x38, RZ, 0xb8, !PT ;  /* 0x0000003802027812 */ /* 0x002fca00078eb8ff */
[----:B------:R1:W-:Y:S01]  /*09f0*/  STS [UR16+0x34], R2 ;  /* 0x00003402ff007988 */ /* 0x0003e20008000810 */
[----:B------:R-:W-:Y:S05]  /*0a00*/  @P2 BRA `(.L_x_25) ;  /* 0x0000000000202947 */ /* 0x000fea0003800000 */
[----:B-1----:R-:W1:Y:S01]  /*0a10*/  LDS R2, [UR16+0x8] ;  /* 0x00000810ff027984 */ /* 0x002e620008000800 */
[----:B------:R-:W-:-:S05]  /*0a20*/  IMAD.MOV.U32 R3, RZ, RZ, 0x780 ;  /* 0x00000780ff037424 */ /* 0x000fca00078e00ff */
[----:B-1----:R-:W-:-:S05]  /*0a30*/  LOP3.LUT R2, R2, 0x500, R3, 0xd8, !PT ;  /* 0x0000050002027812 */ /* 0x002fca00078ed803 */
[----:B------:R1:W-:Y:S02]  /*0a40*/  STS [UR16+0x8], R2 ;  /* 0x00000802ff007988 */ /* 0x0003e40008000810 */
.L_x_24:
[----:B------:R-:W-:Y:S05]  /*0a50*/  @P2 BRA `(.L_x_26) ;  /* 0x0000000000282947 */ /* 0x000fea0003800000 */
[----:B-1234-:R-:W1:Y:S02]  /*0a60*/  LDS R2, [UR16+0x8] ;  /* 0x00000810ff027984 */ /* 0x01ee640008000800 */
[----:B-1----:R-:W-:-:S05]  /*0a70*/  LOP3.LUT R2, R2, 0x1800, RZ, 0xb8, !PT ;  /* 0x0000180002027812 */ /* 0x002fca00078eb8ff */
[----:B------:R2:W-:Y:S02]  /*0a80*/  STS [UR16+0x8], R2 ;  /* 0x00000802ff007988 */ /* 0x0005e40008000810 */
.L_x_25:
[----:B------:R-:W-:Y:S05]  /*0a90*/  @P2 BREAK B1 ;  /* 0x0000000000012942 */ /* 0x000fea0003800000 */
[----:B------:R-:W-:Y:S05]  /*0aa0*/  @P2 BRA `(.L_x_27) ;  /* 0x0000000000242947 */ /* 0x000fea0003800000 */
[----:B-12---:R-:W1:Y:S01]  /*0ab0*/  LDS R2, [UR16+0x8] ;  /* 0x00000810ff027984 */ /* 0x006e620008000800 */
[----:B------:R-:W-:-:S05]  /*0ac0*/  IMAD.MOV.U32 R3, RZ, RZ, 0x6000 ;  /* 0x00006000ff037424 */ /* 0x000fca00078e00ff */
[----:B-1----:R-:W-:-:S04]  /*0ad0*/  LOP3.LUT R2, R2, 0x6000, R3, 0xd8, !PT ;  /* 0x0000600002027812 */ /* 0x002fc800078ed803 */
[----:B------:R-:W-:-:S05]  /*0ae0*/  LOP3.LUT R2, R2, 0x400000, RZ, 0xb8, !PT ;  /* 0x0040000002027812 */ /* 0x000fca00078eb8ff */
[----:B------:R1:W-:Y:S02]  /*0af0*/  STS [UR16+0x8], R2 ;  /* 0x00000802ff007988 */ /* 0x0003e40008000810 */
.L_x_26:
[----:B------:R-:W-:Y:S05]  /*0b00*/  BSYNC B1 ;  /* 0x0000000000017941 */ /* 0x000fea0003800000 */
.L_x_23:
[----:B-1234-:R-:W1:Y:S02]  /*0b10*/  @!P2 LDS R2, [UR16+0x8] ;  /* 0x00000810ff02a984 */ /* 0x01ee640008000800 */
[----:B-1----:R-:W-:-:S05]  /*0b20*/  @!P2 LOP3.LUT R2, R2, 0x8000, RZ, 0xb8, !PT ;  /* 0x000080000202a812 */ /* 0x002fca00078eb8ff */
[----:B------:R3:W-:Y:S02]  /*0b30*/  @!P2 STS [UR16+0x8], R2 ;  /* 0x00000802ff00a988 */ /* 0x0007e40008000810 */
.L_x_27:
[----:B------:R-:W-:Y:S05]  /*0b40*/  BSYNC B2 ;  /* 0x0000000000027941 */ /* 0x000fea0003800000 */
.L_x_22:
[----:B------:R-:W-:Y:S05]  /*0b50*/  WARPSYNC.ALL ;  /* 0x0000000000007948 */ /* 0x000fea0003800000 */
[----:B------:R-:W-:-:S04]  /*0b60*/  UIADD3 UR49, UR4, 0x80, URZ ;  /* 0x0000008004317890 */ /* 0x000fc8000fffe03f */
[----:B------:R-:W-:-:S04]  /*0b70*/  UIADD3 UR48, UP0, UR49, UR50, URZ ;  /* 0x0000003231307290 */ /* 0x000fc8000ff1e03f */
[----:B------:R-:W-:Y:S01]  /*0b80*/  ULEA.HI.X.SX32 UR49, UR49, UR51, 0x1, UP0 ;  /* 0x0000003331317291 */ /* 0x000fe200080f0e3f */
[----:B------:R-:W-:Y:S11]  /*0b90*/  @P0 BRA `(.L_x_28) ;  /* 0x0000000000280947 */ /* 0x000ff60003800000 */
[----:B-123--:R-:W1:Y:S01]  /*0ba0*/  S2R R2, SR_LANEID ;  /* 0x0000000000027919 */ /* 0x00ee620000000000 */
[----:B------:R-:W-:Y:S05]  /*0bb0*/  WARPSYNC.ALL ;  /* 0x0000000000007948 */ /* 0x000fea0003800000 */
[----:B-1----:R-:W-:-:S05]  /*0bc0*/  IMAD.SHL.U32 R8, R2, 0x4, RZ ;  /* 0x0000000402087824 */ /* 0x002fca00078e00ff */
[----:B------:R-:W1:Y:S01]  /*0bd0*/  LDS R7, [R8+UR16] ;  /* 0x0000001008077984 */ /* 0x000e620008000800 */
[----:B------:R-:W-:-:S05]  /*0be0*/  IADD3 R2, P1, R8, UR48, RZ ;  /* 0x0000003008027c10 */ /* 0x000fca000ff3e0ff */
[----:B------:R-:W-:-:S05]  /*0bf0*/  IMAD.X R3, RZ, RZ, UR49, P1 ;  /* 0x00000031ff037e24 */ /* 0x000fca00088e06ff */
[----:B-1----:R4:W2:Y:S01]  /*0c00*/  ATOMG.E.EXCH.STRONG.GPU PT, RZ, [R2], R7 ;  /* 0x0000000702ff73a8 */ /* 0x0028a200041ee100 */
[----:B------:R-:W-:-:S04]  /*0c10*/  DEPBAR {5,4,3,2,1,0} ;  /* 0x0000003f0000791a */ /* 0x000fc80000000000 */
[----:B------:R4:W-:Y:S01]  /*0c20*/  UTMACCTL.IV [UR48] ;  /* 0x00000000300079b9 */ /* 0x0009e20008000000 */
[----:B------:R-:W-:Y:S01]  /*0c30*/  NOP ;  /* 0x0000000000007918 */ /* 0x000fe20000000000 */
.L_x_28:
[----:B------:R-:W-:Y:S05]  /*0c40*/  @P0 BRA `(.L_x_29) ;  /* 0x00000000000c0947 */ /* 0x000fea0003800000 */
[----:B------:R0:W-:Y:S01]  /*0c50*/  UTMACMDFLUSH ;  /* 0x00000000000079b7 */ /* 0x0001e20000000000 */
[----:B------:R-:W-:Y:S05]  /*0c60*/  @P0 BRA `(.L_x_29) ;  /* 0x0000000000040947 */ /* 0x000fea0003800000 */
[----:B------:R-:W-:-:S04]  /*0c70*/  DEPBAR.LE SB0, 0x0 ;  /* 0x000080000000791a */ /* 0x000fc80000000000 */
.L_x_29:
[----:B------:R-:W-:Y:S05]  /*0c80*/  WARPSYNC.ALL ;  /* 0x0000000000007948 */ /* 0x000fea0003800000 */
[----:B--2---:R-:W-:Y:S06]  /*0c90*/  BAR.SYNC.DEFER_BLOCKING 0x0 ;  /* 0x0000000000007b1d */ /* 0x004fec0000010000 */
[----:B------:R-:W-:Y:S02]  /*0ca0*/  BSSY B2, `(.L_x_30) ;  /* 0x000000b000027945 */ /* 0x000fe40003800000 */
[----:B------:R-:W-:Y:S06]  /*0cb0*/  BAR.SYNC.DEFER_BLOCKING 0x0 ;  /* 0x0000000000007b1d */ /* 0x000fec0000010000 */
[----:B------:R2:W-:Y:S01]  /*0cc0*/  @!P0 STS [R14], RZ ;  /* 0x000000ff0e008388 */ /* 0x0005e20000000800 */
[----:B------:R-:W-:Y:S01]  /*0cd0*/  NOP ;  /* 0x0000000000007918 */ /* 0x000fe20000000000 */
[----:B------:R-:W-:Y:S05]  /*0ce0*/  @P2 BRA `(.L_x_31) ;  /* 0x0000000000182947 */ /* 0x000fea0003800000 */
[----:B-1-34-:R-:W1:Y:S01]  /*0cf0*/  LDS R2, [UR16+0x8] ;  /* 0x00000810ff027984 */ /* 0x01ae620008000800 */
[----:B------:R-:W3:Y:S01]  /*0d00*/  LDC.64 R8, c[0x0][0x220] ;  /* 0x00008800ff087b82 */ /* 0x000ee20000000a00 */
[----:B------:R-:W-:Y:S02]  /*0d10*/  IMAD.MOV.U32 R3, RZ, RZ, 0x70 ;  /* 0x00000070ff037424 */ /* 0x000fe400078e00ff */
[----:B---3--:R3:W-:Y:S03]  /*0d20*/  STS.64 [UR16], R8 ;  /* 0x00000008ff007988 */ /* 0x0087e60008000a10 */
[----:B-1----:R-:W-:-:S05]  /*0d30*/  LOP3.LUT R2, R2, 0x10, R3, 0xd8, !PT ;  /* 0x0000001002027812 */ /* 0x002fca00078ed803 */
[----:B------:R3:W-:Y:S02]  /*0d40*/  STS [UR16+0x8], R2 ;  /* 0x00000802ff007988 */ /* 0x0007e40008000810 */
.L_x_31:
[----:B----4-:R-:W-:Y:S05]  /*0d50*/  BSYNC B2 ;  /* 0x0000000000027941 */ /* 0x010fea0003800000 */
.L_x_30:
[----:B------:R-:W-:Y:S04]  /*0d60*/  BSSY B3, `(.L_x_32) ;  /* 0x0000011000037945 */ /* 0x000fe80003800000 */
[----:B------:R-:W-:Y:S04]  /*0d70*/  BSSY B2, `(.L_x_33) ;  /* 0x000000e000027945 */ /* 0x000fe80003800000 */
[----:B------:R-:W-:Y:S05]  /*0d80*/  @P2 BRA `(.L_x_34) ;  /* 0x0000000000242947 */ /* 0x000fea0003800000 */
[----:B-1-3--:R-:W1:Y:S01]  /*0d90*/  LDS R2, [UR16+0x34] ;  /* 0x00003410ff027984 */ /* 0x00ae620008000800 */
[----:B------:R-:W-:-:S05]  /*0da0*/  IMAD.MOV.U32 R3, RZ, RZ, 0x3f000000 ;  /* 0x3f000000ff037424 */ /* 0x000fca00078e00ff */
[----:B-1----:R-:W-:-:S05]  /*0db0*/  LOP3.LUT R2, R2, 0xff000000, R3, 0xb8, !PT ;  /* 0xff00000002027812 */ /* 0x002fca00078eb803 */
[----:B------:R1:W-:Y:S01]  /*0dc0*/  STS [UR16+0x34], R2 ;  /* 0x00003402ff007988 */ /* 0x0003e20008000810 */
[----:B------:R-:W-:Y:S05]  /*0dd0*/  @P2 BRA `(.L_x_35) ;  /* 0x00000000001c2947 */ /* 0x000fea0003800000 */
[----:B-1----:R-:W1:Y:S01]  /*0de0*/  LDS R2, [UR16+0x38] ;  /* 0x00003810ff027984 */ /* 0x002e620008000800 */
[----:B------:R-:W-:-:S05]  /*0df0*/  IMAD.MOV.U32 R3, RZ, RZ, 0x7f ;  /* 0x0000007fff037424 */ /* 0x000fca00078e00ff */
[----:B-1----:R-:W-:-:S05]  /*0e00*/  LOP3.LUT R2, R2, 0xff, R3, 0xb8, !PT ;  /* 0x000000ff02027812 */ /* 0x002fca00078eb803 */
[----:B------:R4:W-:Y:S02]  /*0e10*/  STS [UR16+0x38], R2 ;  /* 0x00003802ff007988 */ /* 0x0009e40008000810 */
.L_x_34:
[----:B------:R-:W-:Y:S05]  /*0e20*/  @P2 BREAK B2 ;  /* 0x0000000000022942 */ /* 0x000fea0003800000 */
[----:B------:R-:W-:Y:S05]  /*0e30*/  @P2 BRA `(.L_x_36) ;  /* 0x00000000000c2947 */ /* 0x000fea0003800000 */
[----:B------:R1:W-:Y:S02]  /*0e40*/  STS [UR16+0x20], R5 ;  /* 0x00002005ff007988 */ /* 0x0003e40008000810 */
.L_x_35:
[----:B------:R-:W-:Y:S05]  /*0e50*/  BSYNC B2 ;  /* 0x0000000000027941 */ /* 0x000fea0003800000 */
.L_x_33:
[----:B------:R1:W-:Y:S02]  /*0e60*/  @!P2 STS [UR16+0x24], R4 ;  /* 0x00002404ff00a988 */ /* 0x0003e40008000810 */
.L_x_36:
[----:B------:R-:W-:Y:S05]  /*0e70*/  BSYNC B3 ;  /* 0x0000000000037941 */ /* 0x000fea0003800000 */
.L_x_32:
[----:B------:R-:W-:Y:S05]  /*0e80*/  WARPSYNC.ALL ;  /* 0x0000000000007948 */ /* 0x000fea0003800000 */
[----:B------:R-:W-:Y:S04]  /*0e90*/  BSSY B3, `(.L_x_37) ;  /* 0x000000e000037945 */ /* 0x000fe80003800000 */
[----:B------:R-:W-:Y:S05]  /*0ea0*/  @P2 BRA `(.L_x_38) ;  /* 0x0000000000302947 */ /* 0x000fea0003800000 */
[----:B------:R-:W5:Y:S01]  /*0eb0*/  LDS R3, [UR16+0x34] ;  /* 0x00003410ff037984 */ /* 0x000f620008000800 */
[----:B-1----:R-:W1:Y:S03]  /*0ec0*/  LDC.64 R4, c[0x0][0x248] ;  /* 0x00009200ff047b82 */ /* 0x002e660000000a00 */
[----:B---34-:R-:W3:Y:S01]  /*0ed0*/  LDS R2, [UR16+0x1c] ;  /* 0x00001c10ff027984 */ /* 0x018ee20008000800 */
[C---:B-1----:R-:W-:Y:S01]  /*0ee0*/  SHF.L.U64.HI R5, R4.reuse, 0x1, R5 ;  /* 0x0000000104057819 */ /* 0x042fe20000010205 */
[----:B------:R-:W-:-:S03]  /*0ef0*/  IMAD.SHL.U32 R4, R4, 0x2, RZ ;  /* 0x0000000204047824 */ /* 0x000fc600078e00ff */
[--C-:B------:R-:W-:Y:S02]  /*0f00*/  SHF.R.U32.HI R7, RZ, 0x4, R5.reuse ;  /* 0x00000004ff077819 */ /* 0x100fe40000011605 */
[----:B------:R-:W-:-:S05]  /*0f10*/  SHF.R.U64 R4, R4, 0x4, R5 ;  /* 0x0000000404047819 */ /* 0x000fca0000001205 */
[----:B------:R1:W-:Y:S01]  /*0f20*/  STS [UR16+0xc], R4 ;  /* 0x00000c04ff007988 */ /* 0x0003e20008000810 */
[----:B-----5:R-:W-:Y:S02]  /*0f30*/  LOP3.LUT R3, R3, 0x7, RZ, 0xb8, !PT ;  /* 0x0000000703037812 */ /* 0x020fe400078eb8ff */
[----:B---3--:R-:W-:-:S03]  /*0f40*/  LOP3.LUT R2, R2, 0xf, R7, 0xb8, !PT ;  /* 0x0000000f02027812 */ /* 0x008fc600078eb807 */
[----:B------:R1:W-:Y:S04]  /*0f50*/  STS [UR16+0x34], R3 ;  /* 0x00003403ff007988 */ /* 0x0003e80008000810 */
[----:B------:R1:W-:Y:S02]  /*0f60*/  STS [UR16+0x1c], R2 ;  /* 0x00001c02ff007988 */ /* 0x0003e40008000810 */
.L_x_38:
[----:B------:R-:W-:Y:S05]  /*0f70*/  BSYNC B3 ;  /* 0x0000000000037941 */ /* 0x000fea0003800000 */
.L_x_37:
[----:B------:R-:W-:Y:S04]  /*0f80*/  BSSY B3, `(.L_x_39) ;  /* 0x000001a000037945 */ /* 0x000fe80003800000 */
[----:B------:R-:W-:Y:S04]  /*0f90*/  BSSY B4, `(.L_x_40) ;  /* 0x0000015000047945 */ /* 0x000fe80003800000 */
[----:B------:R-:W-:Y:S05]  /*0fa0*/  @P2 BRA `(.L_x_41) ;  /* 0x0000000000202947 */ /* 0x000fea0003800000 */
[----:B-1-34-:R-:W1:Y:S02]  /*0fb0*/  LDS R2, [UR16+0x34] ;  /* 0x00003410ff027984 */ /* 0x01ae640008000800 */
[----:B-1----:R-:W-:-:S05]  /*0fc0*/  LOP3.LUT R2, R2, 0x38, RZ, 0xb8, !PT ;  /* 0x0000003802027812 */ /* 0x002fca00078eb8ff */
[----:B------:R1:W-:Y:S01]  /*0fd0*/  STS [UR16+0x34], R2 ;  /* 0x00003402ff007988 */ /* 0x0003e20008000810 */
[----:B------:R-:W-:Y:S05]  /*0fe0*/  @P2 BRA `(.L_x_42) ;  /* 0x0000000000202947 */ /* 0x000fea0003800000 */
[----:B-1----:R-:W1:Y:S01]  /*0ff0*/  LDS R2, [UR16+0x8] ;  /* 0x00000810ff027984 */ /* 0x002e620008000800 */
[----:B------:R-:W-:-:S05]  /*1000*/  IMAD.MOV.U32 R3, RZ, RZ, 0x780 ;  /* 0x00000780ff037424 */ /* 0x000fca00078e00ff */
[----:B-1----:R-:W-:-:S05]  /*1010*/  LOP3.LUT R2, R2, 0x500, R3, 0xd8, !PT ;  /* 0x0000050002027812 */ /* 0x002fca00078ed803 */
[----:B------:R1:W-:Y:S02]  /*1020*/  STS [UR16+0x8], R2 ;  /* 0x00000802ff007988 */ /* 0x0003e40008000810 */
.L_x_41:
[----:B------:R-:W-:Y:S05]  /*1030*/  @P2 BRA `(.L_x_43) ;  /* 0x0000000000282947 */ /* 0x000fea0003800000 */
[----:B-1-34-:R-:W1:Y:S02]  /*1040*/  LDS R2, [UR16+0x8] ;  /* 0x00000810ff027984 */ /* 0x01ae640008000800 */
[----:B-1----:R-:W-:-:S05]  /*1050*/  LOP3.LUT R2, R2, 0x1800, RZ, 0xb8, !PT ;  /* 0x0000180002027812 */ /* 0x002fca00078eb8ff */
[----:B------:R3:W-:Y:S02]  /*1060*/  STS [UR16+0x8], R2 ;  /* 0x00000802ff007988 */ /* 0x0007e40008000810 */
.L_x_42:
[----:B------:R-:W-:Y:S05]  /*1070*/  @P2 BREAK B4 ;  /* 0x0000000000042942 */ /* 0x000fea0003800000 */
[----:B------:R-:W-:Y:S05]  /*1080*/  @P2 BRA `(.L_x_44) ;  /* 0x0000000000242947 */ /* 0x000fea0003800000 */
[----:B-1-3--:R-:W1:Y:S01]  /*1090*/  LDS R2, [UR16+0x8] ;  /* 0x00000810ff027984 */ /* 0x00ae620008000800 */
[----:B------:R-:W-:-:S05]  /*10a0*/  IMAD.MOV.U32 R3, RZ, RZ, 0x6000 ;  /* 0x00006000ff037424 */ /* 0x000fca00078e00ff */
[----:B-1----:R-:W-:-:S04]  /*10b0*/  LOP3.LUT R2, R2, 0x6000, R3, 0xd8, !PT ;  /* 0x0000600002027812 */ /* 0x002fc800078ed803 */
[----:B------:R-:W-:-:S05]  /*10c0*/  LOP3.LUT R2, R2, 0x400000, RZ, 0xb8, !PT ;  /* 0x0040000002027812 */ /* 0x000fca00078eb8ff */
[----:B------:R1:W-:Y:S02]  /*10d0*/  STS [UR16+0x8], R2 ;  /* 0x00000802ff007988 */ /* 0x0003e40008000810 */
.L_x_43:
[----:B------:R-:W-:Y:S05]  /*10e0*/  BSYNC B4 ;  /* 0x0000000000047941 */ /* 0x000fea0003800000 */
.L_x_40:
[----:B-1-34-:R-:W1:Y:S02]  /*10f0*/  @!P2 LDS R2, [UR16+0x8] ;  /* 0x00000810ff02a984 */ /* 0x01ae640008000800 */
[----:B-1----:R-:W-:-:S05]  /*1100*/  @!P2 LOP3.LUT R2, R2, 0x8000, RZ, 0xb8, !PT ;  /* 0x000080000202a812 */ /* 0x002fca00078eb8ff */
[----:B------:R4:W-:Y:S02]  /*1110*/  @!P2 STS [UR16+0x8], R2 ;  /* 0x00000802ff00a988 */ /* 0x0009e40008000810 */
.L_x_44:
[----:B------:R-:W-:Y:S05]  /*1120*/  BSYNC B3 ;  /* 0x0000000000037941 */ /* 0x000fea0003800000 */
.L_x_39:
[----:B------:R-:W-:Y:S05]  /*1130*/  WARPSYNC.ALL ;  /* 0x0000000000007948 */ /* 0x000fea0003800000 */
[----:B------:R-:W-:Y:S01]  /*1140*/  UIADD3 UR4, UR4, 0x100, URZ ;  /* 0x0000010004047890 */ /* 0x000fe2000fffe03f */
[----:B------:R-:W-:Y:S01]  /*1150*/  ISETP.GE.AND P1, PT, R15, 0x1, PT ;  /* 0x000000010f00780c */ /* 0x000fe20003f26270 */
[----:B------:R-:W-:Y:S01]  /*1160*/  IMAD.MOV.U32 R24, RZ, RZ, RZ ;  /* 0x000000ffff187224 */ /* 0x000fe200078e00ff */
[----:B------:R-:W-:Y:S01]  /*1170*/  SHF.R.U32.HI R7, RZ, 0x5, R0 ;  /* 0x00000005ff077819 */ /* 0x000fe20000011600 */
[----:B------:R-:W-:-:S04]  /*1180*/  UIADD3 UR50, UP0, UR4, UR50, URZ ;  /* 0x0000003204327290 */ /* 0x000fc8000ff1e03f */
[----:B------:R-:W-:Y:S01]  /*1190*/  ULEA.HI.X.SX32 UR51, UR4, UR51, 0x1, UP0 ;  /* 0x0000003304337291 */ /* 0x000fe200080f0e3f */
[----:B------:R-:W-:Y:S11]  /*11a0*/  @P0 BRA `(.L_x_45) ;  /* 0x0000000000280947 */ /* 0x000ff60003800000 */
[----:B-1-34-:R-:W1:Y:S01]  /*11b0*/  S2R R2, SR_LANEID ;  /* 0x0000000000027919 */ /* 0x01ae620000000000 */
[----:B------:R-:W-:Y:S05]  /*11c0*/  WARPSYNC.ALL ;  /* 0x0000000000007948 */ /* 0x000fea0003800000 */
[----:B-1----:R-:W-:-:S05]  /*11d0*/  IMAD.SHL.U32 R4, R2, 0x4, RZ ;  /* 0x0000000402047824 */ /* 0x002fca00078e00ff */
[----:B------:R-:W1:Y:S01]  /*11e0*/  LDS R5, [R4+UR16] ;  /* 0x0000001004057984 */ /* 0x000e620008000800 */
[----:B------:R-:W-:-:S05]  /*11f0*/  IADD3 R2, P3, R4, UR50, RZ ;  /* 0x0000003204027c10 */ /* 0x000fca000ff7e0ff */
[----:B------:R-:W-:-:S05]  /*1200*/  IMAD.X R3, RZ, RZ, UR51, P3 ;  /* 0x00000033ff037e24 */ /* 0x000fca00098e06ff */
[----:B-1----:R1:W3:Y:S01]  /*1210*/  ATOMG.E.EXCH.STRONG.GPU PT, RZ, [R2], R5 ;  /* 0x0000000502ff73a8 */ /* 0x0022e200041ee100 */
[----:B------:R-:W-:-:S04]  /*1220*/  DEPBAR {5,4,3,2,1,0} ;  /* 0x0000003f0000791a */ /* 0x000fc80000000000 */
[----:B------:R1:W-:Y:S01]  /*1230*/  UTMACCTL.IV [UR50] ;  /* 0x00000000320079b9 */ /* 0x0003e20008000000 */
[----:B------:R-:W-:Y:S01]  /*1240*/  NOP ;  /* 0x0000000000007918 */ /* 0x000fe20000000000 */
.L_x_45:
[----:B------:R-:W-:Y:S05]  /*1250*/  @P0 BRA `(.L_x_46) ;  /* 0x00000000000c0947 */ /* 0x000fea0003800000 */
[----:B------:R0:W-:Y:S01]  /*1260*/  UTMACMDFLUSH ;  /* 0x00000000000079b7 */ /* 0x0001e20000000000 */
[----:B------:R-:W-:Y:S05]  /*1270*/  @P0 BRA `(.L_x_46) ;  /* 0x0000000000040947 */ /* 0x000fea0003800000 */
[----:B------:R-:W-:-:S04]  /*1280*/  DEPBAR.LE SB0, 0x0 ;  /* 0x000080000000791a */ /* 0x000fc80000000000 */
.L_x_46:
[----:B------:R-:W-:Y:S05]  /*1290*/  WARPSYNC.ALL ;  /* 0x0000000000007948 */ /* 0x000fea0003800000 */
[----:B---3--:R-:W-:Y:S01]  /*12a0*/  BAR.SYNC.DEFER_BLOCKING 0x0 ;  /* 0x0000000000007b1d */ /* 0x008fe20000010000 */
[----:B------:R-:W-:Y:S01]  /*12b0*/  R2UR UR17, R7 ;  /* 0x00000000071172ca */ /* 0x000fe200000e0000 */
[----:B------:R-:W-:Y:S01]  /*12c0*/  USHF.L.U32 UR52, UR53, 0x7, URZ ;  /* 0x0000000735347899 */ /* 0x000fe2000800063f */
[----:B------:R-:W-:Y:S01]  /*12d0*/  IMAD.MOV.U32 R25, RZ, RZ, RZ ;  /* 0x000000ffff197224 */ /* 0x000fe200078e00ff */
[----:B------:R-:W-:Y:S01]  /*12e0*/  USHF.L.U32 UR23, UR54, 0x7, URZ ;  /* 0x0000000736177899 */ /* 0x000fe2000800063f */
[----:B------:R-:W-:Y:S01]  /*12f0*/  CS2R R26, SRZ ;  /* 0x00000000001a7805 */ /* 0x000fe2000001ff00 */
[----:B------:R-:W-:Y:S01]  /*1300*/  VOTEU.ALL UP0, P2 ;  /* 0x00000000003f7886 */ /* 0x000fe20001000000 */
[----:B------:R-:W-:Y:S01]  /*1310*/  UMOV UR4, 0x1 ;  /* 0x0000000100047882 */ /* 0x000fe20000000000 */
[----:B------:R-:W-:-:S02]  /*1320*/  CS2R R28, SRZ ;  /* 0x00000000001c7805 */ /* 0x000fc4000001ff00 */
[----:B------:R-:W-:Y:S02]  /*1330*/  CS2R R30, SRZ ;  /* 0x00000000001e7805 */ /* 0x000fe4000001ff00 */
[----:B------:R-:W-:Y:S01]  /*1340*/  CS2R R32, SRZ ;  /* 0x0000000000207805 */ /* 0x000fe2000001ff00 */
[----:B------:R-:W-:-:S04]  /*1350*/  @!UP0 UIADD3 UR4, -UR4, 0x100000, URZ ;  /* 0x0010000004048890 */ /* 0x000fc8000fffe13f */
[----:B------:R-:W-:Y:S02]  /*1360*/  @!UP0 USHF.L.U32 UR5, UR4, 0xb, URZ ;  /* 0x0000000b04058899 */ /* 0x000fe4000800063f */
[----:B------:R-:W-:Y:S01]  /*1370*/  @!UP0 USHF.L.U32 UR4, UR4, 0x1, URZ ;  /* 0x0000000104048899 */ /* 0x000fe2000800063f */
[----:B------:R-:W-:Y:S01]  /*1380*/  CS2R R34, SRZ ;  /* 0x0000000000227805 */ /* 0x000fe2000001ff00 */
[----:B------:R-:W-:Y:S01]  /*1390*/  VOTEU.ALL UP0, P2 ;  /* 0x00000000003f7886 */ /* 0x000fe20001000000 */
[----:B------:R-:W-:Y:S02]  /*13a0*/  CS2R R36, SRZ ;  /* 0x0000000000247805 */ /* 0x000fe4000001ff00 */
[----:B------:R-:W-:Y:S02]  /*13b0*/  CS2R R38, SRZ ;  /* 0x0000000000267805 */ /* 0x000fe4000001ff00 */
[----:B------:R-:W-:Y:S02]  /*13c0*/  CS2R R40, SRZ ;  /* 0x0000000000287805 */ /* 0x000fe4000001ff00 */
[----:B------:R-:W-:-:S02]  /*13d0*/  CS2R R42, SRZ ;  /* 0x00000000002a7805 */ /* 0x000fc4000001ff00 */
[----:B------:R-:W-:Y:S02]  /*13e0*/  CS2R R44, SRZ ;  /* 0x00000000002c7805 */ /* 0x000fe4000001ff00 */
[----:B------:R-:W-:Y:S02]  /*13f0*/  CS2R R46, SRZ ;  /* 0x00000000002e7805 */ /* 0x000fe4000001ff00 */
[----:B------:R-:W-:Y:S02]  /*1400*/  CS2R R48, SRZ ;  /* 0x0000000000307805 */ /* 0x000fe4000001ff00 */
[----:B------:R-:W-:Y:S02]  /*1410*/  CS2R R50, SRZ ;  /* 0x0000000000327805 */ /* 0x000fe4000001ff00 */
[----:B------:R-:W-:Y:S02]  /*1420*/  CS2R R52, SRZ ;  /* 0x0000000000347805 */ /* 0x000fe4000001ff00 */
[----:B------:R-:W-:Y:S01]  /*1430*/  CS2R R54, SRZ ;  /* 0x0000000000367805 */ /* 0x000fe2000001ff00 */
[----:B------:R-:W3:Y:S02]  /*1440*/  FENCE.VIEW.ASYNC.S ;  /* 0x00000000000073c6 */ /* 0x000ee40000000000 */
[----:B---3--:R3:W1:Y:S01]  /*1450*/  @!UP0 SYNCS.EXCH.64 URZ, [UR16+0x10000], UR4 ;  /* 0x01000004103f85b2 */ /* 0x0086620008000100 */
[----:B------:R-:W-:-:S02]  /*1460*/  CS2R R56, SRZ ;  /* 0x0000000000387805 */ /* 0x000fc4000001ff00 */
[----:B------:R-:W-:Y:S02]  /*1470*/  CS2R R58, SRZ ;  /* 0x00000000003a7805 */ /* 0x000fe4000001ff00 */
[----:B------:R-:W-:Y:S02]  /*1480*/  CS2R R60, SRZ ;  /* 0x00000000003c7805 */ /* 0x000fe4000001ff00 */
        /* <DEDUP_REMOVED lines=12> */
[----:B------:R-:W-:Y:S01]  /*1550*/  CS2R R86, SRZ ;  /* 0x0000000000567805 */ /* 0x000fe2000001ff00 */
[----:B-1----:R-:W-:Y:S06]  /*1560*/  @!P1 BRA `(.L_x_47) ;  /* 0x0000000400b49947 */ /* 0x002fec0003800000 */
[----:B---3--:R-:W-:Y:S01]  /*1570*/  UIADD3 UR5, UR16, 0x8000, URZ ;  /* 0x0000800010057890 */ /* 0x008fe2000fffe03f */
[----:B------:R-:W-:Y:S01]  /*1580*/  CS2R R24, SRZ ;  /* 0x0000000000187805 */ /* 0x000fe2000001ff00 */
[----:B------:R-:W-:Y:S01]  /*1590*/  UMOV UR4, URZ ;  /* 0x0000003f00047c82 */ /* 0x000fe20008000000 */
[----:B------:R-:W-:Y:S01]  /*15a0*/  CS2R R26, SRZ ;  /* 0x00000000001a7805 */ /* 0x000fe2000001ff00 */
[----:B------:R-:W-:Y:S01]  /*15b0*/  USHF.R.U32.HI UR5, URZ, 0x4, UR5 ;  /* 0x000000043f057899 */ /* 0x000fe20008011605 */
[----:B------:R-:W-:Y:S02]  /*15c0*/  CS2R R28, SRZ ;  /* 0x00000000001c7805 */ /* 0x000fe4000001ff00 */
[----:B------:R-:W-:Y:S02]  /*15d0*/  CS2R R30, SRZ ;  /* 0x00000000001e7805 */ /* 0x000fe4000001ff00 */
[----:B------:R-:W-:Y:S01]  /*15e0*/  CS2R R32, SRZ ;  /* 0x0000000000207805 */ /* 0x000fe2000001ff00 */
[----:B------:R-:W-:Y:S01]  /*15f0*/  USGXT.U32 UR14, UR5, 0xe ;  /* 0x0000000e050e789a */ /* 0x000fe20008000000 */
[----:B------:R-:W-:-:S02]  /*1600*/  CS2R R34, SRZ ;  /* 0x0000000000227805 */ /* 0x000fc4000001ff00 */
[----:B------:R-:W-:Y:S02]  /*1610*/  CS2R R36, SRZ ;  /* 0x0000000000247805 */ /* 0x000fe4000001ff00 */
[----:B------:R-:W-:Y:S01]  /*1620*/  CS2R R38, SRZ ;  /* 0x0000000000267805 */ /* 0x000fe2000001ff00 */
[----:B------:R-:W-:Y:S01]  /*1630*/  UIADD3 UR6, UP0, UR14, 0x4000080, URZ ;  /* 0x040000800e067890 */ /* 0x000fe2000ff1e03f */
[----:B------:R-:W-:Y:S02]  /*1640*/  CS2R R40, SRZ ;  /* 0x0000000000287805 */ /* 0x000fe4000001ff00 */
[----:B------:R-:W-:Y:S02]  /*1650*/  CS2R R42, SRZ ;  /* 0x00000000002a7805 */ /* 0x000fe4000001ff00 */
[----:B------:R-:W-:Y:S01]  /*1660*/  CS2R R44, SRZ ;  /* 0x00000000002c7805 */ /* 0x000fe2000001ff00 */
[----:B------:R-:W-:Y:S01]  /*1670*/  UIADD3.X UR7, UR4, 0x40000040, URZ, UP0, !UPT ;  /* 0x4000004004077890 */ /* 0x000fe200087fe43f */
        /* <DEDUP_REMOVED lines=20> */
[----:B------:R-:W-:Y:S01]  /*17c0*/  CS2R R86, SRZ ;  /* 0x0000000000567805 */ /* 0x000fe2000001ff00 */
[----:B------:R-:W-:Y:S02]  /*17d0*/  ULOP3.LUT UR14, UR14, 0x4000000, URZ, 0xfc, !UPT ;  /* 0x040000000e0e7892 */ /* 0x000fe4000f8efc3f */
[----:B------:R-:W-:Y:S02]  /*17e0*/  UIADD3.64 UR30, UR6, 0x80, URZ ;  /* 0x00000080061e7897 */ /* 0x000fe4000fffe03f */
[----:B------:R-:W-:Y:S02]  /*17f0*/  UIADD3.64 UR34, UR6, 0x100, URZ ;  /* 0x0000010006227897 */ /* 0x000fe4000fffe03f */
[----:B------:R-:W-:Y:S02]  /*1800*/  UIADD3.64 UR38, UR6, 0x180, URZ ;  /* 0x0000018006267897 */ /* 0x000fe4000fffe03f */
[----:B------:R-:W-:-:S02]  /*1810*/  UIADD3.64 UR42, UR6, 0x200, URZ ;  /* 0x00000200062a7897 */ /* 0x000fc4000fffe03f */
[----:B------:R-:W-:Y:S02]  /*1820*/  UIADD3.64 UR46, UR6, 0x280, URZ ;  /* 0x00000280062e7897 */ /* 0x000fe4000fffe03f */
[----:B------:R-:W-:Y:S01]  /*1830*/  UIADD3.64 UR10, UR6, 0x300, URZ ;  /* 0x00000300060a7897 */ /* 0x000fe2000fffe03f */
[----:B------:R-:W-:-:S11]  /*1840*/  UMOV UR27, URZ ;  /* 0x0000003f001b7c82 */ /* 0x000fd60008000000 */
.L_x_49:
[----:B------:R-:W-:Y:S01]  /*1850*/  BAR.SYNC.DEFER_BLOCKING 0x0 ;  /* 0x0000000000007b1d */ /* 0x000fe20000010000 */
[----:B----4-:R-:W-:Y:S01]  /*1860*/  @!P2 IMAD.MOV.U32 R2, RZ, RZ, 0x10000 ;  /* 0x00010000ff02a424 */ /* 0x010fe200078e00ff */
[----:B------:R-:W-:Y:S01]  /*1870*/  ELECT P0, URZ, PT ;  /* 0x00000000003f782f */ /* 0x000fe20003800000 */
[----:B------:R-:W-:-:S03]  /*1880*/  ULOP3.LUT UR26, UR17, 0x1, URZ, 0xc0, !UPT ;  /* 0x00000001111a7892 */ /* 0x000fc6000f8ec03f */
[C---:B------:R-:W-:Y:S02]  /*1890*/  ISETP.LT.U32.AND P0, PT, R6.reuse, 0x40, P0 ;  /* 0x000000400600780c */ /* 0x040fe40000701070 */
[----:B------:R-:W-:Y:S01]  /*18a0*/  ELECT P1, URZ, PT ;  /* 0x00000000003f782f */ /* 0x000fe20003820000 */
[----:B------:R-:W-:Y:S02]  /*18b0*/  ULEA UR20, UR26, UR16, 0xe ;  /* 0x000000101a147291 */ /* 0x000fe4000f8e703f */
[----:B------:R-:W-:Y:S01]  /*18c0*/  ULEA UR22, UR26, UR27, 0x6 ;  /* 0x0000001b1a167291 */ /* 0x000fe2000f8e303f */
[----:B------:R-:W-:Y:S01]  /*18d0*/  ISETP.LT.U32.AND P1, PT, R6, 0x40, P1 ;  /* 0x000000400600780c */ /* 0x000fe20000f21070 */
[----:B------:R-:W-:-:S06]  /*18e0*/  ULEA UR26, UR26, UR52, 0x6 ;  /* 0x000000341a1a7291 */ /* 0x000fcc000f8e303f */
[----:B------:R-:W-:Y:S01]  /*18f0*/  VOTEU.ANY UP0, P0 ;  /* 0x00000000003f7886 */ /* 0x000fe20000000100 */
[----:B------:R-:W-:Y:S01]  /*1900*/  VOTEU.ANY UP2, P0 ;  /* 0x00000000003f7886 */ /* 0x000fe20000040100 */
[----:B------:R1:W-:Y:S01]  /*1910*/  @!P2 SYNCS.ARRIVE.TRANS64 RZ, [UR16+0x10000], R2 ;  /* 0x01000002ffffa9a7 */ /* 0x0003e20008000010 */
[----:B------:R3:W-:Y:S06]  /*1920*/  MEMBAR.ALL.CTA ;  /* 0x0000000000007992 */ /* 0x0007ec0000008000 */
[----:B---3--:R-:W3:Y:S01]  /*1930*/  FENCE.VIEW.ASYNC.S ;  /* 0x00000000000073c6 */ /* 0x008ee20000000000 */
[----:B------:R-:W-:Y:S01]  /*1940*/  @UP0 UIADD3 UR21, UR16, 0x10000, URZ ;  /* 0x0001000010150890 */ /* 0x000fe2000fffe03f */
[----:B------:R-:W-:Y:S01]  /*1950*/  @UP0 UMOV UR4, UR18 ;  /* 0x0000001200040c82 */ /* 0x000fe20008000000 */
[----:B------:R-:W-:Y:S01]  /*1960*/  @UP0 UMOV UR5, UR19 ;  /* 0x0000001300050c82 */ /* 0x000fe20008000000 */
[----:B---3--:R-:W-:Y:S01]  /*1970*/  VOTEU.ANY UP1, P1 ;  /* 0x00000000003f7886 */ /* 0x008fe20000820100 */
[----:B------:R-:W-:Y:S01]  /*1980*/  VOTEU.ANY UP3, P1 ;  /* 0x00000000003f7886 */ /* 0x000fe20000860100 */
[----:B-1----:R-:W-:-:S03]  /*1990*/  SHF.L.U32 R2, R10, 0x1f, RZ ;  /* 0x0000001f0a027819 */ /* 0x002fc600000006ff */
[----:B------:R-:W-:Y:S02]  /*19a0*/  @UP1 UIADD3 UR24, UR20, 0x8000, URZ ;  /* 0x0000800014181890 */ /* 0x000fe4000fffe03f */
[----:B------:R-:W-:Y:S01]  /*19b0*/  @UP1 UIADD3 UR25, UR16, 0x10000, URZ ;  /* 0x0001000010191890 */ /* 0x000fe2000fffe03f */
[----:B------:R-:W-:Y:S01]  /*19c0*/  @UP1 UMOV UR8, UR48 ;  /* 0x0000003000081c82 */ /* 0x000fe20008000000 */
[----:B------:R-:W-:Y:S01]  /*19d0*/  @UP1 UMOV UR9, UR49 ;  /* 0x0000003100091c82 */ /* 0x000fe20008000000 */
[----:B------:R-:W-:Y:S06]  /*19e0*/  BAR.SYNC.DEFER_BLOCKING 0x0 ;  /* 0x0000000000007b1d */ /* 0x000fec0000010000 */
[----:B------:R1:W-:Y:S02]  /*19f0*/  @UP2 UTMALDG.2D [UR20], [UR4] ;  /* 0x00000014040025b4 */ /* 0x0003e40008008000 */
[----:B------:R-:W-:Y:S06]  /*1a00*/  BAR.SYNC.DEFER_BLOCKING 0x0 ;  /* 0x0000000000007b1d */ /* 0x000fec0000010000 */
[----:B------:R1:W-:Y:S02]  /*1a10*/  @UP3 UTMALDG.2D [UR24], [UR8] ;  /* 0x00000018080035b4 */ /* 0x0003e40008008000 */
[----:B------:R-:W-:Y:S06]  /*1a20*/  BAR.SYNC.DEFER_BLOCKING 0x0 ;  /* 0x0000000000007b1d */ /* 0x000fec0000010000 */
[----:B------:R-:W3:Y:S02]  /*1a30*/  SYNCS.PHASECHK.TRANS64.TRYWAIT P0, [UR16+0x10000], R2 ;  /* 0x01000002ff0075a7 */ /* 0x000ee40008000150 */
[----:B-1-3--:R-:W-:Y:S05]  /*1a40*/  @!P0 BRA `(.L_x_48) ;  /* 0x0000000400a88947 */ /* 0x00afea0003800000 */
.L_x_50:
[----:B------:R-:W-:Y:S01]  /*1a50*/  USHF.L.U32 UR4, UR17, 0x7, URZ ;  /* 0x0000000711047899 */ /* 0x000fe2000800063f */
[----:B------:R-:W-:Y:S02]  /*1a60*/  WARPGROUP.DEPBAR.LE gsb0, 0x0 ;  /* 0x00008000000079c5 */ /* 0x000fe40000010000 */
[----:B------:R-:W-:Y:S01]  /*1a70*/  WARPGROUP.ARRIVE ;  /* 0x00000000000079c5 */ /* 0x000fe20000000000 */
[----:B------:R-:W-:Y:S01]  /*1a80*/  ULOP3.LUT UR4, UR4, 0x200, URZ, 0xc0, !UPT ;  /* 0x0000020004047892 */ /* 0x000fe2000f8ec03f */
[----:B------:R-:W1:Y:S01]  /*1a90*/  LDC R2, c[0x0][0x230] ;  /* 0x00008c00ff027b82 */ /* 0x000e620000000800 */
[----:B------:R-:W-:Y:S01]  /*1aa0*/  UMOV UR15, 0x40000040 ;  /* 0x40000040000f7882 */ /* 0x000fe20000000000 */
[----:B------:R-:W-:Y:S01]  /*1ab0*/  UMOV UR13, 0x40000040 ;  /* 0x40000040000d7882 */ /* 0x000fe20000000000 */
[----:B------:R-:W-:Y:S01]  /*1ac0*/  ULEA.HI UR4, UR16, UR4, URZ, 0x1c ;  /* 0x0000000410047291 */ /* 0x000fe2000f8fe03f */
[----:B------:R-:W-:Y:S01]  /*1ad0*/  LOP3.LUT R10, R10, 0x1, RZ, 0x3c, !PT ;  /* 0x000000010a0a7812 */ /* 0x000fe200078e3cff */
[----:B------:R-:W-:-:S02]  /*1ae0*/  UIADD3 UR27, UR27, 0x80, URZ ;  /* 0x000000801b1b7890 */ /* 0x000fc4000fffe03f */
[----:B------:R-:W-:-:S03]  /*1af0*/  ULOP3.LUT UR12, UR4, 0x3fff, URZ, 0xc0, !UPT ;  /* 0x00003fff040c7892 */ /* 0x000fc6000f8ec03f */
[----:B------:R-:W-:-:S06]  /*1b00*/  UMOV UR4, URZ ;  /* 0x0000003f00047c82 */ /* 0x000fcc0008000000 */
[----:B------:R-:W-:Y:S01]  /*1b10*/  HGMMA.64x128x16.F32.BF16 R24, gdesc[UR12].tnspB, R24 ;  /* 0x41e000000c1879f0 */ /* 0x000fe20008701818 */
[----:B------:R-:W-:-:S04]  /*1b20*/  UIADD3 UR12, UP0, UR12, 0x2, URZ ;  /* 0x000000020c0c7890 */ /* 0x000fc8000ff1e03f */
[----:B------:R-:W-:-:S03]  /*1b30*/  UIADD3.X UR5, UR4, 0x40000040, URZ, UP0, !UPT ;  /* 0x4000004004057890 */ /* 0x000fc600087fe43f */
[----:B------:R-:W-:Y:S01]  /*1b40*/  UMOV UR4, UR12 ;  /* 0x0000000c00047c82 */ /* 0x000fe20008000000 */
[----:B-1----:R-:W-:Y:S01]  /*1b50*/  ISETP.LE.AND P0, PT, R2, UR27, PT ;  /* 0x0000001b02007c0c */ /* 0x002fe2000bf03270 */
[----:B------:R-:W-:Y:S02]  /*1b60*/  UIADD3.64 UR28, UR4, 0x2, URZ ;  /* 0x00000002041c7897 */ /* 0x000fe4000fffe03f */
[----:B------:R-:W-:Y:S02]  /*1b70*/  UIADD3.64 UR32, UR4, 0x4, URZ ;  /* 0x0000000404207897 */ /* 0x000fe4000fffe03f */
[----:B------:R-:W-:Y:S02]  /*1b80*/  UIADD3.64 UR36, UR4, 0x3fe, URZ ;  /* 0x000003fe04247897 */ /* 0x000fe4000fffe03f */
[----:B------:R-:W-:Y:S02]  /*1b90*/  UIADD3.64 UR40, UR4, 0x400, URZ ;  /* 0x0000040004287897 */ /* 0x000fe4000fffe03f */
[----:B------:R-:W-:-:S02]  /*1ba0*/  UIADD3.64 UR44, UR4, 0x402, URZ ;  /* 0x00000402042c7897 */ /* 0x000fc4000fffe03f */
[----:B------:R-:W-:Y:S02]  /*1bb0*/  UIADD3.64 UR8, UR4, 0x404, URZ ;  /* 0x0000040404087897 */ /* 0x000fe4000fffe03f */
[----:B------:R-:W-:-:S12]  /*1bc0*/  HGMMA.64x128x16.F32.BF16 R24, gdesc[UR4].tnspB, R24 ;  /* 0x41e00000041879f0 */ /* 0x000fd80008701818 */
[----:B------:R-:W-:-:S12]  /*1bd0*/  HGMMA.64x128x16.F32.BF16 R24, gdesc[UR28].tnspB, R24 ;  /* 0x41e000001c1879f0 */ /* 0x000fd80008701818 */
[----:B------:R-:W-:-:S12]  /*1be0*/  HGMMA.64x128x16.F32.BF16 R24, gdesc[UR32].tnspB, R24 ;  /* 0x41e00000201879f0 */ /* 0x000fd80008701818 */
[----:B------:R-:W-:-:S12]  /*1bf0*/  HGMMA.64x128x16.F32.BF16 R24, gdesc[UR36].tnspB, R24 ;  /* 0x41e00000241879f0 */ /* 0x000fd80008701818 */
[----:B------:R-:W-:-:S12]  /*1c00*/  HGMMA.64x128x16.F32.BF16 R24, gdesc[UR40].tnspB, R24 ;  /* 0x41e00000281879f0 */ /* 0x000fd80008701818 */
[----:B------:R-:W-:-:S12]  /*1c10*/  HGMMA.64x128x16.F32.BF16 R24, gdesc[UR44].tnspB, R24 ;  /* 0x41e000002c1879f0 */ /* 0x000fd80008701818 */
[----:B------:R-:W-:Y:S01]  /*1c20*/  HGMMA.64x128x16.F32.BF16 R24, gdesc[UR8].tnspB, R24, gsb0 ;  /* 0x41e00000081879f0 */ /* 0x000fe20008001818 */
[----:B------:R-:W-:Y:S05]  /*1c30*/  @!P0 BRA `(.L_x_49) ;  /* 0xfffffffc00048947 */ /* 0x000fea000383ffff */
.L_x_47:
[C---:B----4-:R-:W-:Y:S01]  /*1c40*/  IMAD.SHL.U32 R2, R0.reuse, 0x80, RZ ;  /* 0x0000008000027824 */ /* 0x050fe200078e00ff */
[----:B------:R-:W-:Y:S02]  /*1c50*/  WARPGROUP.DEPBAR.LE gsb0, 0x0 ;  /* 0x00008000000079c5 */ /* 0x000fe40000010000 */
[----:B------:R-:W-:Y:S01]  /*1c60*/  IMAD.SHL.U32 R3, R0, 0x10, RZ ;  /* 0x0000001000037824 */ /* 0x000fe200078e00ff */
[----:B------:R-:W-:Y:S01]  /*1c70*/  BAR.SYNC.DEFER_BLOCKING 0x0 ;  /* 0x0000000000007b1d */ /* 0x000fe20000010000 */
[----:B------:R-:W-:Y:S02]  /*1c80*/  LOP3.LUT R2, R2, 0x780, RZ, 0xc0, !PT ;  /* 0x0000078002027812 */ /* 0x000fe400078ec0ff */
[----:B------:R-:W-:Y:S02]  /*1c90*/  ELECT P0, URZ, PT ;  /* 0x00000000003f782f */ /* 0x000fe40003800000 */
[----:B------:R-:W-:Y:S01]  /*1ca0*/  F2FP.BF16.F32.PACK_AB R24, R25, R24 ;  /* 0x000000181918723e */ /* 0x000fe200000010ff */
[----:B------:R-:W-:Y:S01]  /*1cb0*/  ULOP3.LUT UR17, UR17, 0x1, URZ, 0xc0, !UPT ;  /* 0x0000000111117892 */ /* 0x000fe2000f8ec03f */
[----:B------:R-:W-:Y:S01]  /*1cc0*/  LOP3.LUT R3, R2, 0x70, R3, 0xf8, !PT ;  /* 0x0000007002037812 */ /* 0x000fe200078ef803 */
[----:B------:R-:W-:Y:S01]  /*1cd0*/  UMOV UR10, UR23 ;  /* 0x00000017000a7c82 */ /* 0x000fe20008000000 */
[----:B------:R-:W-:Y:S01]  /*1ce0*/  F2FP.BF16.F32.PACK_AB R25, R27, R26 ;  /* 0x0000001a1b19723e */ /* 0x000fe200000010ff */
[----:B------:R-:W-:Y:S01]  /*1cf0*/  ULEA UR8, UR17, UR16, 0xe ;  /* 0x0000001011087291 */ /* 0x000fe2000f8e703f */
[----:B------:R-:W-:Y:S01]  /*1d00*/  LOP3.LUT R3, R3, 0x10, R0, 0x78, !PT ;  /* 0x0000001003037812 */ /* 0x000fe200078e7800 */
[----:B------:R-:W-:Y:S01]  /*1d10*/  IMAD.SHL.U32 R0, R0, 0x40, RZ ;  /* 0x0000004000007824 */ /* 0x000fe200078e00ff */
[----:B------:R-:W-:Y:S01]  /*1d20*/  F2FP.BF16.F32.PACK_AB R56, R57, R56 ;  /* 0x000000383938723e */ /* 0x000fe200000010ff */
[----:B------:R-:W-:Y:S01]  /*1d30*/  ULEA UR9, UR17, UR52, 0x6 ;  /* 0x0000003411097291 */ /* 0x000fe2000f8e303f */
[----:B------:R-:W-:-:S02]  /*1d40*/  F2FP.BF16.F32.PACK_AB R26, R29, R28 ;  /* 0x0000001c1d1a723e */ /* 0x000fc400000010ff */
[----:B------:R-:W-:Y:S02]  /*1d50*/  LOP3.LUT R0, R3, 0x3800, R0, 0xf8, !PT ;  /* 0x0000380003007812 */ /* 0x000fe400078ef800 */
[----:B------:R-:W-:Y:S02]  /*1d60*/  F2FP.BF16.F32.PACK_AB R27, R31, R30 ;  /* 0x0000001e1f1b723e */ /* 0x000fe400000010ff */
[C---:B------:R-:W-:Y:S01]  /*1d70*/  LOP3.LUT R3, R0.reuse, 0x20, RZ, 0x3c, !PT ;  /* 0x0000002000037812 */ /* 0x040fe200078e3cff */
[C---:B------:R-:W-:Y:S01]  /*1d80*/  VIADD R2, R0.reuse, UR16 ;  /* 0x0000001000027c36 */ /* 0x040fe20008000000 */
[----:B------:R-:W-:Y:S02]  /*1d90*/  LOP3.LUT R4, R0, 0x40, RZ, 0x3c, !PT ;  /* 0x0000004000047812 */ /* 0x000fe400078e3cff */
[----:B------:R-:W-:Y:S01]  /*1da0*/  F2FP.BF16.F32.PACK_AB R32, R33, R32 ;  /* 0x000000202120723e */ /* 0x000fe200000010ff */
[----:B------:R-:W-:Y:S01]  /*1db0*/  VIADD R3, R3, UR16 ;  /* 0x0000001003037c36 */ /* 0x000fe20008000000 */
[----:B------:R-:W-:Y:S01]  /*1dc0*/  F2FP.BF16.F32.PACK_AB R57, R59, R58 ;  /* 0x0000003a3b39723e */ /* 0x000fe200000010ff */
[----:B------:R-:W1:Y:S01]  /*1dd0*/  @!P2 SYNCS.CCTL.IV [UR16+0x10000] ;  /* 0x01000000ff00a9b1 */ /* 0x000e620008000010 */
[----:B------:R-:W-:Y:S01]  /*1de0*/  F2FP.BF16.F32.PACK_AB R33, R35, R34 ;  /* 0x000000222321723e */ /* 0x000fe200000010ff */
[----:B------:R-:W-:Y:S01]  /*1df0*/  VIADD R4, R4, UR16 ;  /* 0x0000001004047c36 */ /* 0x000fe20008000000 */
[----:B------:R-:W-:Y:S01]  /*1e00*/  F2FP.BF16.F32.PACK_AB R58, R61, R60 ;  /* 0x0000003c3d3a723e */ /* 0x000fe200000010ff */
[----:B-1----:R-:W-:Y:S01]  /*1e10*/  STSM.16.M88.4 [R2], R24 ;  /* 0x0000001802007844 */ /* 0x002fe20000000200 */
[----:B------:R-:W-:-:S02]  /*1e20*/  F2FP.BF16.F32.PACK_AB R59, R63, R62 ;  /* 0x0000003e3f3b723e */ /* 0x000fc400000010ff */
[----:B------:R-:W-:Y:S02]  /*1e30*/  F2FP.BF16.F32.PACK_AB R64, R65, R64 ;  /* 0x000000404140723e */ /* 0x000fe400000010ff */
[----:B------:R-:W-:Y:S01]  /*1e40*/  LOP3.LUT R0, R0, 0x60, RZ, 0x3c, !PT ;  /* 0x0000006000007812 */ /* 0x000fe200078e3cff */
[----:B------:R-:W-:Y:S01]  /*1e50*/  STSM.16.M88.4 [R2+0x4000], R56 ;  /* 0x0040003802007844 */ /* 0x000fe20000000200 */
[----:B------:R-:W-:Y:S02]  /*1e60*/  F2FP.BF16.F32.PACK_AB R34, R37, R36 ;  /* 0x000000242522723e */ /* 0x000fe400000010ff */
[----:B------:R-:W-:Y:S01]  /*1e70*/  F2FP.BF16.F32.PACK_AB R35, R39, R38 ;  /* 0x000000262723723e */ /* 0x000fe200000010ff */
[----:B------:R-:W-:Y:S01]  /*1e80*/  VIADD R0, R0, UR16 ;  /* 0x0000001000007c36 */ /* 0x000fe20008000000 */
[----:B------:R-:W-:Y:S02]  /*1e90*/  F2FP.BF16.F32.PACK_AB R40, R41, R40 ;  /* 0x000000282928723e */ /* 0x000fe400000010ff */
[----:B------:R-:W-:Y:S01]  /*1ea0*/  F2FP.BF16.F32.PACK_AB R65, R67, R66 ;  /* 0x000000424341723e */ /* 0x000fe200000010ff */
[----:B------:R-:W-:Y:S01]  /*1eb0*/  STSM.16.M88.4 [R3], R32 ;  /* 0x0000002003007844 */ /* 0x000fe20000000200 */
[----:B------:R-:W-:-:S02]  /*1ec0*/  F2FP.BF16.F32.PACK_AB R41, R43, R42 ;  /* 0x0000002a2b29723e */ /* 0x000fc400000010ff */
[----:B------:R-:W-:Y:S02]  /*1ed0*/  F2FP.BF16.F32.PACK_AB R66, R69, R68 ;  /* 0x000000444542723e */ /* 0x000fe400000010ff */
[----:B------:R-:W-:Y:S02]  /*1ee0*/  F2FP.BF16.F32.PACK_AB R67, R71, R70 ;  /* 0x000000464743723e */ /* 0x000fe400000010ff */
[----:B------:R-:W-:Y:S02]  /*1ef0*/  F2FP.BF16.F32.PACK_AB R72, R73, R72 ;  /* 0x000000484948723e */ /* 0x000fe400000010ff */
[----:B------:R-:W-:Y:S01]  /*1f00*/  F2FP.BF16.F32.PACK_AB R42, R45, R44 ;  /* 0x0000002c2d2a723e */ /* 0x000fe200000010ff */
[----:B------:R-:W-:Y:S01]  /*1f10*/  STSM.16.M88.4 [R3+0x4000], R64 ;  /* 0x0040004003007844 */ /* 0x000fe20000000200 */
[----:B------:R-:W-:Y:S02]  /*1f20*/  F2FP.BF16.F32.PACK_AB R43, R47, R46 ;  /* 0x0000002e2f2b723e */ /* 0x000fe400000010ff */
[----:B------:R-:W-:-:S02]  /*1f30*/  F2FP.BF16.F32.PACK_AB R48, R49, R48 ;  /* 0x000000303130723e */ /* 0x000fc400000010ff */
[----:B------:R-:W-:Y:S01]  /*1f40*/  F2FP.BF16.F32.PACK_AB R73, R75, R74 ;  /* 0x0000004a4b49723e */ /* 0x000fe200000010ff */
[----:B------:R-:W-:Y:S01]  /*1f50*/  STSM.16.M88.4 [R4], R40 ;  /* 0x0000002804007844 */ /* 0x000fe20000000200 */
[----:B------:R-:W-:Y:S02]  /*1f60*/  F2FP.BF16.F32.PACK_AB R49, R51, R50 ;  /* 0x000000323331723e */ /* 0x000fe400000010ff */
[----:B------:R-:W-:Y:S02]  /*1f70*/  F2FP.BF16.F32.PACK_AB R74, R77, R76 ;  /* 0x0000004c4d4a723e */ /* 0x000fe400000010ff */
[----:B------:R-:W-:Y:S02]  /*1f80*/  F2FP.BF16.F32.PACK_AB R75, R79, R78 ;  /* 0x0000004e4f4b723e */ /* 0x000fe400000010ff */
[----:B------:R-:W-:Y:S02]  /*1f90*/  F2FP.BF16.F32.PACK_AB R80, R81, R80 ;  /* 0x000000505150723e */ /* 0x000fe400000010ff */
[----:B------:R-:W-:Y:S01]  /*1fa0*/  F2FP.BF16.F32.PACK_AB R50, R53, R52 ;  /* 0x000000343532723e */ /* 0x000fe200000010ff */
[----:B------:R-:W-:Y:S01]  /*1fb0*/  STSM.16.M88.4 [R4+0x4000], R72 ;  /* 0x0040004804007844 */ /* 0x000fe20000000200 */
[----:B------:R-:W-:-:S02]  /*1fc0*/  F2FP.BF16.F32.PACK_AB R51, R55, R54 ;  /* 0x000000363733723e */ /* 0x000fc400000010ff */
[----:B------:R-:W-:Y:S02]  /*1fd0*/  F2FP.BF16.F32.PACK_AB R81, R83, R82 ;  /* 0x000000525351723e */ /* 0x000fe400000010ff */
[----:B------:R-:W-:Y:S01]  /*1fe0*/  F2FP.BF16.F32.PACK_AB R82, R85, R84 ;  /* 0x000000545552723e */ /* 0x000fe200000010ff */
[----:B------:R-:W-:Y:S01]  /*1ff0*/  STSM.16.M88.4 [R0], R48 ;  /* 0x0000003000007844 */ /* 0x000fe20000000200 */
[----:B------:R-:W-:Y:S02]  /*2000*/  F2FP.BF16.F32.PACK_AB R83, R87, R86 ;  /* 0x000000565753723e */ /* 0x000fe400000010ff */
[----:B------:R-:W-:-:S03]  /*2010*/  ISETP.LT.U32.AND P0, PT, R6, 0x40, P0 ;  /* 0x000000400600780c */ /* 0x000fc60000701070 */
[----:B------:R-:W-:Y:S01]  /*2020*/  STSM.16.M88.4 [R0+0x4000], R80 ;  /* 0x0040005000007844 */ /* 0x000fe20000000200 */
[----:B------:R1:W-:Y:S06]  /*2030*/  MEMBAR.ALL.CTA ;  /* 0x0000000000007992 */ /* 0x0003ec0000008000 */
[----:B-1----:R-:W1:Y:S03]  /*2040*/  FENCE.VIEW.ASYNC.S ;  /* 0x00000000000073c6 */ /* 0x002e660000000000 */
[----:B-1----:R-:W-:Y:S01]  /*2050*/  VOTEU.ANY UP0, P0 ;  /* 0x00000000003f7886 */ /* 0x002fe20000000100 */
[----:B------:R-:W-:-:S04]  /*2060*/  VOTEU.ANY UP1, P0 ;  /* 0x00000000003f7886 */ /* 0x000fc80000020100 */
[----:B---3--:R-:W-:Y:S01]  /*2070*/  @UP0 UMOV UR4, UR50 ;  /* 0x0000003200040c82 */ /* 0x008fe20008000000 */
[----:B------:R-:W-:Y:S01]  /*2080*/  @UP0 UMOV UR5, UR51 ;  /* 0x0000003300050c82 */ /* 0x000fe20008000000 */
[----:B------:R-:W-:Y:S06]  /*2090*/  BAR.SYNC.DEFER_BLOCKING 0x0 ;  /* 0x0000000000007b1d */ /* 0x000fec0000010000 */
[----:B------:R1:W-:Y:S01]  /*20a0*/  @UP1 UTMASTG.2D [UR8], [UR4] ;  /* 0x00000008040013b5 */ /* 0x0003e20008008000 */
[----:B------:R0:W-:Y:S01]  /*20b0*/  UTMACMDFLUSH ;  /* 0x00000000000079b7 */ /* 0x0001e20000000000 */
[----:B------:R-:W-:-:S04]  /*20c0*/  DEPBAR.LE SB0, 0x0 ;  /* 0x000080000000791a */ /* 0x000fc80000000000 */
[----:B------:R-:W-:Y:S06]  /*20d0*/  BAR.SYNC.DEFER_BLOCKING 0x0 ;  /* 0x0000000000007b1d */ /* 0x000fec0000010000 */
[----:B-1----:R-:W-:Y:S05]  /*20e0*/  EXIT ;  /* 0x000000000000794d */ /* 0x002fea0003800000 */
.L_x_48:
[----:B------:R-:W1:Y:S02]  /*20f0*/  SYNCS.PHASECHK.TRANS64.TRYWAIT P0, [UR16+0x10000], R2 ;  /* 0x01000002ff0075a7 */ /* 0x000e640008000150 */
[----:B-1----:R-:W-:Y:S05]  /*2100*/  @!P0 BRA `(.L_x_48) ;  /* 0xfffffffc00f88947 */ /* 0x002fea000383ffff */
[----:B------:R-:W-:Y:S05]  /*2110*/  BRA `(.L_x_50) ;  /* 0xfffffff8004c7947 */ /* 0x000fea000383ffff */
.L_x_51:
[----:B------:R-:W-:-:S00]  /*2120*/  BRA `(.L_x_51) ;  /* 0xfffffffc00fc7947 */ /* 0x000fc0000383ffff */
[----:B------:R-:W-:-:S00]  /*2130*/  NOP ;  /* 0x0000000000007918 */ /* 0x000fc00000000000 */
        /* <DEDUP_REMOVED lines=12> */
.L_x_52:


//--------------------- .nv.shared.gluon_wgmma    --------------------------
	.section	.nv.shared.gluon_wgmma,"aw",@nobits
	.sectionflags	@""
	.align	16
	.zero		1024


//--------------------- .nv.shared.reserved.0     --------------------------
	.section	.nv.shared.reserved.0,"aw",@nobits
	.weak		__nv_reservedSMEM_offset_0_alias
	.size		__nv_reservedSMEM_offset_0_alias, 0, 0
	.other		__nv_reservedSMEM_offset_0_alias,@"STO_CUDA_RESERVED_SHARED STV_DEFAULT"
__nv_reservedSMEM_offset_0_alias:
	.zero		0


//--------------------- .nv.constant0.gluon_wgmma --------------------------
	.section	.nv.constant0.gluon_wgmma,"a",@progbits
	.sectionflags	@""
	.align	4
.nv.constant0.gluon_wgmma:
	.zero		608


//--------------------- SYMBOLS --------------------------

	.type		.nv.reservedSmem.offset0,@object
	.size		.nv.reservedSmem.offset0,0x4
